//
// Generated by NVIDIA NVVM Compiler
//
// Compiler Build ID: CL-36424714
// Cuda compilation tools, release 13.0, V13.0.88
// Based on NVVM 20.0.0
//

.version 9.0
.target sm_100
.address_size 64

	// .globl	_Z17gemm_naive_kernelPKfS0_Pfiii
// _ZZ24gemm_tiled_1x8_kernel_16PKfS0_PfiiiE6tile_A has been demoted
// _ZZ24gemm_tiled_1x8_kernel_16PKfS0_PfiiiE6tile_B has been demoted
// _ZZ17gemm_tiled_kernelILi32EEvPKfS1_PfiiiE6tile_A has been demoted
// _ZZ17gemm_tiled_kernelILi32EEvPKfS1_PfiiiE6tile_B has been demoted

.visible .entry _Z17gemm_naive_kernelPKfS0_Pfiii(
	.param .u64 .ptr .align 1 _Z17gemm_naive_kernelPKfS0_Pfiii_param_0,
	.param .u64 .ptr .align 1 _Z17gemm_naive_kernelPKfS0_Pfiii_param_1,
	.param .u64 .ptr .align 1 _Z17gemm_naive_kernelPKfS0_Pfiii_param_2,
	.param .u32 _Z17gemm_naive_kernelPKfS0_Pfiii_param_3,
	.param .u32 _Z17gemm_naive_kernelPKfS0_Pfiii_param_4,
	.param .u32 _Z17gemm_naive_kernelPKfS0_Pfiii_param_5
)
{
	.reg .pred 	%p<9>;
	.reg .b32 	%r<36>;
	.reg .b32 	%f<30>;
	.reg .b64 	%rd<28>;

	ld.param.u64 	%rd10, [_Z17gemm_naive_kernelPKfS0_Pfiii_param_0];
	ld.param.u64 	%rd11, [_Z17gemm_naive_kernelPKfS0_Pfiii_param_1];
	ld.param.u64 	%rd9, [_Z17gemm_naive_kernelPKfS0_Pfiii_param_2];
	ld.param.u32 	%r21, [_Z17gemm_naive_kernelPKfS0_Pfiii_param_3];
	ld.param.u32 	%r19, [_Z17gemm_naive_kernelPKfS0_Pfiii_param_4];
	ld.param.u32 	%r20, [_Z17gemm_naive_kernelPKfS0_Pfiii_param_5];
	cvta.to.global.u64 	%rd1, %rd11;
	cvta.to.global.u64 	%rd2, %rd10;
	mov.u32 	%r22, %ctaid.y;
	mov.u32 	%r23, %ntid.y;
	mov.u32 	%r24, %tid.y;
	mad.lo.s32 	%r1, %r22, %r23, %r24;
	mov.u32 	%r25, %ctaid.x;
	mov.u32 	%r26, %ntid.x;
	mov.u32 	%r27, %tid.x;
	mad.lo.s32 	%r2, %r25, %r26, %r27;
	setp.ge.s32 	%p1, %r1, %r21;
	setp.ge.s32 	%p2, %r2, %r19;
	or.pred  	%p3, %p1, %p2;
	@%p3 bra 	$L__BB0_9;
	setp.lt.s32 	%p4, %r20, 1;
	mov.f32 	%f29, 0f00000000;
	@%p4 bra 	$L__BB0_8;
	mul.lo.s32 	%r3, %r20, %r1;
	and.b32  	%r4, %r20, 3;
	setp.lt.u32 	%p5, %r20, 4;
	mov.f32 	%f29, 0f00000000;
	mov.b32 	%r33, 0;
	@%p5 bra 	$L__BB0_5;
	and.b32  	%r33, %r20, 2147483644;
	neg.s32 	%r32, %r33;
	shl.b32 	%r7, %r19, 2;
	mul.wide.u32 	%rd12, %r3, 4;
	add.s64 	%rd13, %rd12, %rd2;
	add.s64 	%rd26, %rd13, 8;
	mov.f32 	%f29, 0f00000000;
	mul.wide.s32 	%rd16, %r19, 4;
	mov.u32 	%r31, %r2;
$L__BB0_4:
	.pragma "nounroll";
	ld.global.nc.f32 	%f12, [%rd26+-8];
	mul.wide.s32 	%rd14, %r31, 4;
	add.s64 	%rd15, %rd1, %rd14;
	ld.global.nc.f32 	%f13, [%rd15];
	fma.rn.f32 	%f14, %f12, %f13, %f29;
	ld.global.nc.f32 	%f15, [%rd26+-4];
	add.s64 	%rd17, %rd15, %rd16;
	ld.global.nc.f32 	%f16, [%rd17];
	fma.rn.f32 	%f17, %f15, %f16, %f14;
	ld.global.nc.f32 	%f18, [%rd26];
	add.s64 	%rd18, %rd17, %rd16;
	ld.global.nc.f32 	%f19, [%rd18];
	fma.rn.f32 	%f20, %f18, %f19, %f17;
	ld.global.nc.f32 	%f21, [%rd26+4];
	add.s64 	%rd19, %rd18, %rd16;
	ld.global.nc.f32 	%f22, [%rd19];
	fma.rn.f32 	%f29, %f21, %f22, %f20;
	add.s32 	%r32, %r32, 4;
	add.s32 	%r31, %r31, %r7;
	add.s64 	%rd26, %rd26, 16;
	setp.ne.s32 	%p6, %r32, 0;
	@%p6 bra 	$L__BB0_4;
$L__BB0_5:
	setp.eq.s32 	%p7, %r4, 0;
	@%p7 bra 	$L__BB0_8;
	mad.lo.s32 	%r35, %r33, %r19, %r2;
	add.s32 	%r29, %r33, %r3;
	mul.wide.u32 	%rd20, %r29, 4;
	add.s64 	%rd27, %rd2, %rd20;
	neg.s32 	%r34, %r4;
$L__BB0_7:
	.pragma "nounroll";
	ld.global.nc.f32 	%f23, [%rd27];
	mul.wide.s32 	%rd21, %r35, 4;
	add.s64 	%rd22, %rd1, %rd21;
	ld.global.nc.f32 	%f24, [%rd22];
	fma.rn.f32 	%f29, %f23, %f24, %f29;
	add.s32 	%r35, %r35, %r19;
	add.s64 	%rd27, %rd27, 4;
	add.s32 	%r34, %r34, 1;
	setp.ne.s32 	%p8, %r34, 0;
	@%p8 bra 	$L__BB0_7;
$L__BB0_8:
	mad.lo.s32 	%r30, %r19, %r1, %r2;
	cvta.to.global.u64 	%rd23, %rd9;
	mul.wide.s32 	%rd24, %r30, 4;
	add.s64 	%rd25, %rd23, %rd24;
	st.global.f32 	[%rd25], %f29;
$L__BB0_9:
	ret;

}
	// .globl	_Z24gemm_tiled_1x8_kernel_16PKfS0_Pfiii
.visible .entry _Z24gemm_tiled_1x8_kernel_16PKfS0_Pfiii(
	.param .u64 .ptr .align 1 _Z24gemm_tiled_1x8_kernel_16PKfS0_Pfiii_param_0,
	.param .u64 .ptr .align 1 _Z24gemm_tiled_1x8_kernel_16PKfS0_Pfiii_param_1,
	.param .u64 .ptr .align 1 _Z24gemm_tiled_1x8_kernel_16PKfS0_Pfiii_param_2,
	.param .u32 _Z24gemm_tiled_1x8_kernel_16PKfS0_Pfiii_param_3,
	.param .u32 _Z24gemm_tiled_1x8_kernel_16PKfS0_Pfiii_param_4,
	.param .u32 _Z24gemm_tiled_1x8_kernel_16PKfS0_Pfiii_param_5
)
{
	.reg .pred 	%p<54>;
	.reg .b32 	%r<57>;
	.reg .b32 	%f<343>;
	.reg .b64 	%rd<24>;
	// demoted variable
	.shared .align 4 .b8 _ZZ24gemm_tiled_1x8_kernel_16PKfS0_PfiiiE6tile_A[1024];
	// demoted variable
	.shared .align 4 .b8 _ZZ24gemm_tiled_1x8_kernel_16PKfS0_PfiiiE6tile_B[8192];
	ld.param.u64 	%rd7, [_Z24gemm_tiled_1x8_kernel_16PKfS0_Pfiii_param_1];
	ld.param.u64 	%rd8, [_Z24gemm_tiled_1x8_kernel_16PKfS0_Pfiii_param_2];
	ld.param.u32 	%r33, [_Z24gemm_tiled_1x8_kernel_16PKfS0_Pfiii_param_3];
	ld.param.u32 	%r34, [_Z24gemm_tiled_1x8_kernel_16PKfS0_Pfiii_param_4];
	ld.param.u32 	%r35, [_Z24gemm_tiled_1x8_kernel_16PKfS0_Pfiii_param_5];
	cvta.to.global.u64 	%rd1, %rd7;
	cvta.to.global.u64 	%rd2, %rd8;
	mov.u32 	%r36, %ctaid.y;
	shl.b32 	%r37, %r36, 4;
	mov.u32 	%r53, %tid.y;
	add.s32 	%r2, %r37, %r53;
	mov.u32 	%r38, %ctaid.x;
	shl.b32 	%r3, %r38, 7;
	mov.u32 	%r51, %tid.x;
	add.s32 	%r5, %r3, %r51;
	add.s32 	%r6, %r5, 32;
	add.s32 	%r7, %r5, 48;
	add.s32 	%r8, %r5, 64;
	add.s32 	%r9, %r5, 80;
	add.s32 	%r10, %r5, 96;
	add.s32 	%r11, %r5, 112;
	setp.lt.s32 	%p1, %r35, 1;
	mov.f32 	%f335, 0f00000000;
	mov.f32 	%f336, %f335;
	mov.f32 	%f337, %f335;
	mov.f32 	%f338, %f335;
	mov.f32 	%f339, %f335;
	mov.f32 	%f340, %f335;
	mov.f32 	%f341, %f335;
	mov.f32 	%f342, %f335;
	@%p1 bra 	$L__BB1_21;
	add.s32 	%r39, %r35, 15;
	shr.u32 	%r40, %r39, 4;
	shl.b32 	%r41, %r53, 6;
	mov.u32 	%r42, _ZZ24gemm_tiled_1x8_kernel_16PKfS0_PfiiiE6tile_A;
	add.s32 	%r12, %r42, %r41;
	shl.b32 	%r43, %r51, 2;
	add.s32 	%r13, %r12, %r43;
	shl.b32 	%r44, %r53, 9;
	mov.u32 	%r45, _ZZ24gemm_tiled_1x8_kernel_16PKfS0_PfiiiE6tile_B;
	add.s32 	%r15, %r45, %r43;
	add.s32 	%r14, %r15, %r44;
	neg.s32 	%r56, %r40;
	mul.lo.s32 	%r55, %r53, %r34;
	shl.b32 	%r18, %r34, 4;
	add.s32 	%r46, %r51, %r55;
	add.s32 	%r54, %r46, %r3;
	mad.lo.s32 	%r52, %r35, %r2, %r51;
	mov.f32 	%f342, 0f00000000;
	cvt.s64.s32 	%rd13, %r5;
	mov.f32 	%f341, %f342;
	mov.f32 	%f340, %f342;
	mov.f32 	%f339, %f342;
	mov.f32 	%f338, %f342;
	mov.f32 	%f337, %f342;
	mov.f32 	%f336, %f342;
	mov.f32 	%f335, %f342;
$L__BB1_2:
	ld.param.u64 	%rd23, [_Z24gemm_tiled_1x8_kernel_16PKfS0_Pfiii_param_0];
	setp.ge.s32 	%p2, %r2, %r33;
	mul.wide.s32 	%rd9, %r52, 4;
	cvta.to.global.u64 	%rd10, %rd23;
	add.s64 	%rd3, %rd10, %rd9;
	setp.ge.s32 	%p3, %r51, %r35;
	mov.f32 	%f326, 0f00000000;
	or.pred  	%p4, %p2, %p3;
	@%p4 bra 	$L__BB1_4;
	ld.global.nc.f32 	%f326, [%rd3];
$L__BB1_4:
	setp.ge.s32 	%p5, %r5, %r34;
	st.shared.f32 	[%r13], %f326;
	setp.ge.s32 	%p6, %r53, %r35;
	mov.f32 	%f327, 0f00000000;
	or.pred  	%p7, %p5, %p6;
	@%p7 bra 	$L__BB1_6;
	mul.wide.s32 	%rd11, %r54, 4;
	add.s64 	%rd12, %rd1, %rd11;
	ld.global.nc.f32 	%f327, [%rd12];
$L__BB1_6:
	add.s32 	%r47, %r5, 16;
	setp.ge.s32 	%p9, %r47, %r34;
	st.shared.f32 	[%r14], %f327;
	cvt.s64.s32 	%rd14, %r55;
	add.s64 	%rd15, %rd14, %rd13;
	shl.b64 	%rd16, %rd15, 2;
	add.s64 	%rd4, %rd1, %rd16;
	mov.f32 	%f328, 0f00000000;
	or.pred  	%p10, %p6, %p9;
	@%p10 bra 	$L__BB1_8;
	ld.global.nc.f32 	%f328, [%rd4+64];
$L__BB1_8:
	setp.ge.s32 	%p12, %r6, %r34;
	st.shared.f32 	[%r14+64], %f328;
	mov.f32 	%f329, 0f00000000;
	or.pred  	%p13, %p6, %p12;
	@%p13 bra 	$L__BB1_10;
	ld.global.nc.f32 	%f329, [%rd4+128];
$L__BB1_10:
	setp.ge.s32 	%p15, %r7, %r34;
	st.shared.f32 	[%r14+128], %f329;
	mov.f32 	%f330, 0f00000000;
	or.pred  	%p16, %p6, %p15;
	@%p16 bra 	$L__BB1_12;
	ld.global.nc.f32 	%f330, [%rd4+192];
$L__BB1_12:
	setp.ge.s32 	%p18, %r8, %r34;
	st.shared.f32 	[%r14+192], %f330;
	mov.f32 	%f331, 0f00000000;
	or.pred  	%p19, %p6, %p18;
	@%p19 bra 	$L__BB1_14;
	ld.global.nc.f32 	%f331, [%rd4+256];
$L__BB1_14:
	setp.ge.s32 	%p21, %r9, %r34;
	st.shared.f32 	[%r14+256], %f331;
	mov.f32 	%f332, 0f00000000;
	or.pred  	%p22, %p6, %p21;
	@%p22 bra 	$L__BB1_16;
	ld.global.nc.f32 	%f332, [%rd4+320];
$L__BB1_16:
	setp.ge.s32 	%p24, %r10, %r34;
	st.shared.f32 	[%r14+320], %f332;
	mov.f32 	%f333, 0f00000000;
	or.pred  	%p25, %p6, %p24;
	@%p25 bra 	$L__BB1_18;
	ld.global.nc.f32 	%f333, [%rd4+384];
$L__BB1_18:
	setp.ge.s32 	%p27, %r11, %r34;
	st.shared.f32 	[%r14+384], %f333;
	mov.f32 	%f334, 0f00000000;
	or.pred  	%p28, %p6, %p27;
	@%p28 bra 	$L__BB1_20;
	ld.global.nc.f32 	%f334, [%rd4+448];
$L__BB1_20:
	st.shared.f32 	[%r14+448], %f334;
	bar.sync 	0;
	ld.shared.f32 	%f54, [%r12];
	ld.shared.f32 	%f55, [%r15];
	fma.rn.f32 	%f56, %f54, %f55, %f335;
	ld.shared.f32 	%f57, [%r15+64];
	fma.rn.f32 	%f58, %f54, %f57, %f336;
	ld.shared.f32 	%f59, [%r15+128];
	fma.rn.f32 	%f60, %f54, %f59, %f337;
	ld.shared.f32 	%f61, [%r15+192];
	fma.rn.f32 	%f62, %f54, %f61, %f338;
	ld.shared.f32 	%f63, [%r15+256];
	fma.rn.f32 	%f64, %f54, %f63, %f339;
	ld.shared.f32 	%f65, [%r15+320];
	fma.rn.f32 	%f66, %f54, %f65, %f340;
	ld.shared.f32 	%f67, [%r15+384];
	fma.rn.f32 	%f68, %f54, %f67, %f341;
	ld.shared.f32 	%f69, [%r15+448];
	fma.rn.f32 	%f70, %f54, %f69, %f342;
	ld.shared.f32 	%f71, [%r12+4];
	ld.shared.f32 	%f72, [%r15+512];
	fma.rn.f32 	%f73, %f71, %f72, %f56;
	ld.shared.f32 	%f74, [%r15+576];
	fma.rn.f32 	%f75, %f71, %f74, %f58;
	ld.shared.f32 	%f76, [%r15+640];
	fma.rn.f32 	%f77, %f71, %f76, %f60;
	ld.shared.f32 	%f78, [%r15+704];
	fma.rn.f32 	%f79, %f71, %f78, %f62;
	ld.shared.f32 	%f80, [%r15+768];
	fma.rn.f32 	%f81, %f71, %f80, %f64;
	ld.shared.f32 	%f82, [%r15+832];
	fma.rn.f32 	%f83, %f71, %f82, %f66;
	ld.shared.f32 	%f84, [%r15+896];
	fma.rn.f32 	%f85, %f71, %f84, %f68;
	ld.shared.f32 	%f86, [%r15+960];
	fma.rn.f32 	%f87, %f71, %f86, %f70;
	ld.shared.f32 	%f88, [%r12+8];
	ld.shared.f32 	%f89, [%r15+1024];
	fma.rn.f32 	%f90, %f88, %f89, %f73;
	ld.shared.f32 	%f91, [%r15+1088];
	fma.rn.f32 	%f92, %f88, %f91, %f75;
	ld.shared.f32 	%f93, [%r15+1152];
	fma.rn.f32 	%f94, %f88, %f93, %f77;
	ld.shared.f32 	%f95, [%r15+1216];
	fma.rn.f32 	%f96, %f88, %f95, %f79;
	ld.shared.f32 	%f97, [%r15+1280];
	fma.rn.f32 	%f98, %f88, %f97, %f81;
	ld.shared.f32 	%f99, [%r15+1344];
	fma.rn.f32 	%f100, %f88, %f99, %f83;
	ld.shared.f32 	%f101, [%r15+1408];
	fma.rn.f32 	%f102, %f88, %f101, %f85;
	ld.shared.f32 	%f103, [%r15+1472];
	fma.rn.f32 	%f104, %f88, %f103, %f87;
	ld.shared.f32 	%f105, [%r12+12];
	ld.shared.f32 	%f106, [%r15+1536];
	fma.rn.f32 	%f107, %f105, %f106, %f90;
	ld.shared.f32 	%f108, [%r15+1600];
	fma.rn.f32 	%f109, %f105, %f108, %f92;
	ld.shared.f32 	%f110, [%r15+1664];
	fma.rn.f32 	%f111, %f105, %f110, %f94;
	ld.shared.f32 	%f112, [%r15+1728];
	fma.rn.f32 	%f113, %f105, %f112, %f96;
	ld.shared.f32 	%f114, [%r15+1792];
	fma.rn.f32 	%f115, %f105, %f114, %f98;
	ld.shared.f32 	%f116, [%r15+1856];
	fma.rn.f32 	%f117, %f105, %f116, %f100;
	ld.shared.f32 	%f118, [%r15+1920];
	fma.rn.f32 	%f119, %f105, %f118, %f102;
	ld.shared.f32 	%f120, [%r15+1984];
	fma.rn.f32 	%f121, %f105, %f120, %f104;
	ld.shared.f32 	%f122, [%r12+16];
	ld.shared.f32 	%f123, [%r15+2048];
	fma.rn.f32 	%f124, %f122, %f123, %f107;
	ld.shared.f32 	%f125, [%r15+2112];
	fma.rn.f32 	%f126, %f122, %f125, %f109;
	ld.shared.f32 	%f127, [%r15+2176];
	fma.rn.f32 	%f128, %f122, %f127, %f111;
	ld.shared.f32 	%f129, [%r15+2240];
	fma.rn.f32 	%f130, %f122, %f129, %f113;
	ld.shared.f32 	%f131, [%r15+2304];
	fma.rn.f32 	%f132, %f122, %f131, %f115;
	ld.shared.f32 	%f133, [%r15+2368];
	fma.rn.f32 	%f134, %f122, %f133, %f117;
	ld.shared.f32 	%f135, [%r15+2432];
	fma.rn.f32 	%f136, %f122, %f135, %f119;
	ld.shared.f32 	%f137, [%r15+2496];
	fma.rn.f32 	%f138, %f122, %f137, %f121;
	ld.shared.f32 	%f139, [%r12+20];
	ld.shared.f32 	%f140, [%r15+2560];
	fma.rn.f32 	%f141, %f139, %f140, %f124;
	ld.shared.f32 	%f142, [%r15+2624];
	fma.rn.f32 	%f143, %f139, %f142, %f126;
	ld.shared.f32 	%f144, [%r15+2688];
	fma.rn.f32 	%f145, %f139, %f144, %f128;
	ld.shared.f32 	%f146, [%r15+2752];
	fma.rn.f32 	%f147, %f139, %f146, %f130;
	ld.shared.f32 	%f148, [%r15+2816];
	fma.rn.f32 	%f149, %f139, %f148, %f132;
	ld.shared.f32 	%f150, [%r15+2880];
	fma.rn.f32 	%f151, %f139, %f150, %f134;
	ld.shared.f32 	%f152, [%r15+2944];
	fma.rn.f32 	%f153, %f139, %f152, %f136;
	ld.shared.f32 	%f154, [%r15+3008];
	fma.rn.f32 	%f155, %f139, %f154, %f138;
	ld.shared.f32 	%f156, [%r12+24];
	ld.shared.f32 	%f157, [%r15+3072];
	fma.rn.f32 	%f158, %f156, %f157, %f141;
	ld.shared.f32 	%f159, [%r15+3136];
	fma.rn.f32 	%f160, %f156, %f159, %f143;
	ld.shared.f32 	%f161, [%r15+3200];
	fma.rn.f32 	%f162, %f156, %f161, %f145;
	ld.shared.f32 	%f163, [%r15+3264];
	fma.rn.f32 	%f164, %f156, %f163, %f147;
	ld.shared.f32 	%f165, [%r15+3328];
	fma.rn.f32 	%f166, %f156, %f165, %f149;
	ld.shared.f32 	%f167, [%r15+3392];
	fma.rn.f32 	%f168, %f156, %f167, %f151;
	ld.shared.f32 	%f169, [%r15+3456];
	fma.rn.f32 	%f170, %f156, %f169, %f153;
	ld.shared.f32 	%f171, [%r15+3520];
	fma.rn.f32 	%f172, %f156, %f171, %f155;
	ld.shared.f32 	%f173, [%r12+28];
	ld.shared.f32 	%f174, [%r15+3584];
	fma.rn.f32 	%f175, %f173, %f174, %f158;
	ld.shared.f32 	%f176, [%r15+3648];
	fma.rn.f32 	%f177, %f173, %f176, %f160;
	ld.shared.f32 	%f178, [%r15+3712];
	fma.rn.f32 	%f179, %f173, %f178, %f162;
	ld.shared.f32 	%f180, [%r15+3776];
	fma.rn.f32 	%f181, %f173, %f180, %f164;
	ld.shared.f32 	%f182, [%r15+3840];
	fma.rn.f32 	%f183, %f173, %f182, %f166;
	ld.shared.f32 	%f184, [%r15+3904];
	fma.rn.f32 	%f185, %f173, %f184, %f168;
	ld.shared.f32 	%f186, [%r15+3968];
	fma.rn.f32 	%f187, %f173, %f186, %f170;
	ld.shared.f32 	%f188, [%r15+4032];
	fma.rn.f32 	%f189, %f173, %f188, %f172;
	ld.shared.f32 	%f190, [%r12+32];
	ld.shared.f32 	%f191, [%r15+4096];
	fma.rn.f32 	%f192, %f190, %f191, %f175;
	ld.shared.f32 	%f193, [%r15+4160];
	fma.rn.f32 	%f194, %f190, %f193, %f177;
	ld.shared.f32 	%f195, [%r15+4224];
	fma.rn.f32 	%f196, %f190, %f195, %f179;
	ld.shared.f32 	%f197, [%r15+4288];
	fma.rn.f32 	%f198, %f190, %f197, %f181;
	ld.shared.f32 	%f199, [%r15+4352];
	fma.rn.f32 	%f200, %f190, %f199, %f183;
	ld.shared.f32 	%f201, [%r15+4416];
	fma.rn.f32 	%f202, %f190, %f201, %f185;
	ld.shared.f32 	%f203, [%r15+4480];
	fma.rn.f32 	%f204, %f190, %f203, %f187;
	ld.shared.f32 	%f205, [%r15+4544];
	fma.rn.f32 	%f206, %f190, %f205, %f189;
	ld.shared.f32 	%f207, [%r12+36];
	ld.shared.f32 	%f208, [%r15+4608];
	fma.rn.f32 	%f209, %f207, %f208, %f192;
	ld.shared.f32 	%f210, [%r15+4672];
	fma.rn.f32 	%f211, %f207, %f210, %f194;
	ld.shared.f32 	%f212, [%r15+4736];
	fma.rn.f32 	%f213, %f207, %f212, %f196;
	ld.shared.f32 	%f214, [%r15+4800];
	fma.rn.f32 	%f215, %f207, %f214, %f198;
	ld.shared.f32 	%f216, [%r15+4864];
	fma.rn.f32 	%f217, %f207, %f216, %f200;
	ld.shared.f32 	%f218, [%r15+4928];
	fma.rn.f32 	%f219, %f207, %f218, %f202;
	ld.shared.f32 	%f220, [%r15+4992];
	fma.rn.f32 	%f221, %f207, %f220, %f204;
	ld.shared.f32 	%f222, [%r15+5056];
	fma.rn.f32 	%f223, %f207, %f222, %f206;
	ld.shared.f32 	%f224, [%r12+40];
	ld.shared.f32 	%f225, [%r15+5120];
	fma.rn.f32 	%f226, %f224, %f225, %f209;
	ld.shared.f32 	%f227, [%r15+5184];
	fma.rn.f32 	%f228, %f224, %f227, %f211;
	ld.shared.f32 	%f229, [%r15+5248];
	fma.rn.f32 	%f230, %f224, %f229, %f213;
	ld.shared.f32 	%f231, [%r15+5312];
	fma.rn.f32 	%f232, %f224, %f231, %f215;
	ld.shared.f32 	%f233, [%r15+5376];
	fma.rn.f32 	%f234, %f224, %f233, %f217;
	ld.shared.f32 	%f235, [%r15+5440];
	fma.rn.f32 	%f236, %f224, %f235, %f219;
	ld.shared.f32 	%f237, [%r15+5504];
	fma.rn.f32 	%f238, %f224, %f237, %f221;
	ld.shared.f32 	%f239, [%r15+5568];
	fma.rn.f32 	%f240, %f224, %f239, %f223;
	ld.shared.f32 	%f241, [%r12+44];
	ld.shared.f32 	%f242, [%r15+5632];
	fma.rn.f32 	%f243, %f241, %f242, %f226;
	ld.shared.f32 	%f244, [%r15+5696];
	fma.rn.f32 	%f245, %f241, %f244, %f228;
	ld.shared.f32 	%f246, [%r15+5760];
	fma.rn.f32 	%f247, %f241, %f246, %f230;
	ld.shared.f32 	%f248, [%r15+5824];
	fma.rn.f32 	%f249, %f241, %f248, %f232;
	ld.shared.f32 	%f250, [%r15+5888];
	fma.rn.f32 	%f251, %f241, %f250, %f234;
	ld.shared.f32 	%f252, [%r15+5952];
	fma.rn.f32 	%f253, %f241, %f252, %f236;
	ld.shared.f32 	%f254, [%r15+6016];
	fma.rn.f32 	%f255, %f241, %f254, %f238;
	ld.shared.f32 	%f256, [%r15+6080];
	fma.rn.f32 	%f257, %f241, %f256, %f240;
	ld.shared.f32 	%f258, [%r12+48];
	ld.shared.f32 	%f259, [%r15+6144];
	fma.rn.f32 	%f260, %f258, %f259, %f243;
	ld.shared.f32 	%f261, [%r15+6208];
	fma.rn.f32 	%f262, %f258, %f261, %f245;
	ld.shared.f32 	%f263, [%r15+6272];
	fma.rn.f32 	%f264, %f258, %f263, %f247;
	ld.shared.f32 	%f265, [%r15+6336];
	fma.rn.f32 	%f266, %f258, %f265, %f249;
	ld.shared.f32 	%f267, [%r15+6400];
	fma.rn.f32 	%f268, %f258, %f267, %f251;
	ld.shared.f32 	%f269, [%r15+6464];
	fma.rn.f32 	%f270, %f258, %f269, %f253;
	ld.shared.f32 	%f271, [%r15+6528];
	fma.rn.f32 	%f272, %f258, %f271, %f255;
	ld.shared.f32 	%f273, [%r15+6592];
	fma.rn.f32 	%f274, %f258, %f273, %f257;
	ld.shared.f32 	%f275, [%r12+52];
	ld.shared.f32 	%f276, [%r15+6656];
	fma.rn.f32 	%f277, %f275, %f276, %f260;
	ld.shared.f32 	%f278, [%r15+6720];
	fma.rn.f32 	%f279, %f275, %f278, %f262;
	ld.shared.f32 	%f280, [%r15+6784];
	fma.rn.f32 	%f281, %f275, %f280, %f264;
	ld.shared.f32 	%f282, [%r15+6848];
	fma.rn.f32 	%f283, %f275, %f282, %f266;
	ld.shared.f32 	%f284, [%r15+6912];
	fma.rn.f32 	%f285, %f275, %f284, %f268;
	ld.shared.f32 	%f286, [%r15+6976];
	fma.rn.f32 	%f287, %f275, %f286, %f270;
	ld.shared.f32 	%f288, [%r15+7040];
	fma.rn.f32 	%f289, %f275, %f288, %f272;
	ld.shared.f32 	%f290, [%r15+7104];
	fma.rn.f32 	%f291, %f275, %f290, %f274;
	ld.shared.f32 	%f292, [%r12+56];
	ld.shared.f32 	%f293, [%r15+7168];
	fma.rn.f32 	%f294, %f292, %f293, %f277;
	ld.shared.f32 	%f295, [%r15+7232];
	fma.rn.f32 	%f296, %f292, %f295, %f279;
	ld.shared.f32 	%f297, [%r15+7296];
	fma.rn.f32 	%f298, %f292, %f297, %f281;
	ld.shared.f32 	%f299, [%r15+7360];
	fma.rn.f32 	%f300, %f292, %f299, %f283;
	ld.shared.f32 	%f301, [%r15+7424];
	fma.rn.f32 	%f302, %f292, %f301, %f285;
	ld.shared.f32 	%f303, [%r15+7488];
	fma.rn.f32 	%f304, %f292, %f303, %f287;
	ld.shared.f32 	%f305, [%r15+7552];
	fma.rn.f32 	%f306, %f292, %f305, %f289;
	ld.shared.f32 	%f307, [%r15+7616];
	fma.rn.f32 	%f308, %f292, %f307, %f291;
	ld.shared.f32 	%f309, [%r12+60];
	ld.shared.f32 	%f310, [%r15+7680];
	fma.rn.f32 	%f335, %f309, %f310, %f294;
	ld.shared.f32 	%f311, [%r15+7744];
	fma.rn.f32 	%f336, %f309, %f311, %f296;
	ld.shared.f32 	%f312, [%r15+7808];
	fma.rn.f32 	%f337, %f309, %f312, %f298;
	ld.shared.f32 	%f313, [%r15+7872];
	fma.rn.f32 	%f338, %f309, %f313, %f300;
	ld.shared.f32 	%f314, [%r15+7936];
	fma.rn.f32 	%f339, %f309, %f314, %f302;
	ld.shared.f32 	%f315, [%r15+8000];
	fma.rn.f32 	%f340, %f309, %f315, %f304;
	ld.shared.f32 	%f316, [%r15+8064];
	fma.rn.f32 	%f341, %f309, %f316, %f306;
	ld.shared.f32 	%f317, [%r15+8128];
	fma.rn.f32 	%f342, %f309, %f317, %f308;
	bar.sync 	0;
	add.s32 	%r56, %r56, 1;
	setp.ne.s32 	%p29, %r56, 0;
	add.s32 	%r55, %r55, %r18;
	add.s32 	%r54, %r54, %r18;
	add.s32 	%r53, %r53, 16;
	add.s32 	%r52, %r52, 16;
	add.s32 	%r51, %r51, 16;
	@%p29 bra 	$L__BB1_2;
$L__BB1_21:
	setp.ge.s32 	%p30, %r2, %r33;
	setp.ge.s32 	%p31, %r5, %r34;
	or.pred  	%p32, %p30, %p31;
	@%p32 bra 	$L__BB1_23;
	mad.lo.s32 	%r48, %r34, %r2, %r5;
	mul.wide.s32 	%rd17, %r48, 4;
	add.s64 	%rd18, %rd2, %rd17;
	st.global.f32 	[%rd18], %f335;
$L__BB1_23:
	setp.ge.s32 	%p33, %r2, %r33;
	add.s32 	%r49, %r5, 16;
	setp.ge.s32 	%p34, %r49, %r34;
	mul.lo.s32 	%r50, %r34, %r2;
	cvt.s64.s32 	%rd19, %r5;
	cvt.s64.s32 	%rd20, %r50;
	add.s64 	%rd21, %rd20, %rd19;
	shl.b64 	%rd22, %rd21, 2;
	add.s64 	%rd5, %rd2, %rd22;
	or.pred  	%p35, %p33, %p34;
	@%p35 bra 	$L__BB1_25;
	st.global.f32 	[%rd5+64], %f336;
$L__BB1_25:
	setp.ge.s32 	%p36, %r2, %r33;
	setp.ge.s32 	%p37, %r6, %r34;
	or.pred  	%p38, %p36, %p37;
	@%p38 bra 	$L__BB1_27;
	st.global.f32 	[%rd5+128], %f337;
$L__BB1_27:
	setp.ge.s32 	%p39, %r2, %r33;
	setp.ge.s32 	%p40, %r7, %r34;
	or.pred  	%p41, %p39, %p40;
	@%p41 bra 	$L__BB1_29;
	st.global.f32 	[%rd5+192], %f338;
$L__BB1_29:
	setp.ge.s32 	%p42, %r2, %r33;
	setp.ge.s32 	%p43, %r8, %r34;
	or.pred  	%p44, %p42, %p43;
	@%p44 bra 	$L__BB1_31;
	st.global.f32 	[%rd5+256], %f339;
$L__BB1_31:
	setp.ge.s32 	%p45, %r2, %r33;
	setp.ge.s32 	%p46, %r9, %r34;
	or.pred  	%p47, %p45, %p46;
	@%p47 bra 	$L__BB1_33;
	st.global.f32 	[%rd5+320], %f340;
$L__BB1_33:
	setp.ge.s32 	%p48, %r2, %r33;
	setp.ge.s32 	%p49, %r10, %r34;
	or.pred  	%p50, %p48, %p49;
	@%p50 bra 	$L__BB1_35;
	st.global.f32 	[%rd5+384], %f341;
$L__BB1_35:
	setp.ge.s32 	%p51, %r2, %r33;
	setp.ge.s32 	%p52, %r11, %r34;
	or.pred  	%p53, %p51, %p52;
	@%p53 bra 	$L__BB1_37;
	st.global.f32 	[%rd5+448], %f342;
$L__BB1_37:
	ret;

}
	// .globl	_Z17gemm_tiled_kernelILi32EEvPKfS1_Pfiii
.visible .entry _Z17gemm_tiled_kernelILi32EEvPKfS1_Pfiii(
	.param .u64 .ptr .align 1 _Z17gemm_tiled_kernelILi32EEvPKfS1_Pfiii_param_0,
	.param .u64 .ptr .align 1 _Z17gemm_tiled_kernelILi32EEvPKfS1_Pfiii_param_1,
	.param .u64 .ptr .align 1 _Z17gemm_tiled_kernelILi32EEvPKfS1_Pfiii_param_2,
	.param .u32 _Z17gemm_tiled_kernelILi32EEvPKfS1_Pfiii_param_3,
	.param .u32 _Z17gemm_tiled_kernelILi32EEvPKfS1_Pfiii_param_4,
	.param .u32 _Z17gemm_tiled_kernelILi32EEvPKfS1_Pfiii_param_5
)
{
	.reg .pred 	%p<13>;
	.reg .b32 	%r<44>;
	.reg .b32 	%f<41>;
	.reg .b64 	%rd<13>;
	// demoted variable
	.shared .align 4 .b8 _ZZ17gemm_tiled_kernelILi32EEvPKfS1_PfiiiE6tile_A[4096];
	// demoted variable
	.shared .align 4 .b8 _ZZ17gemm_tiled_kernelILi32EEvPKfS1_PfiiiE6tile_B[4096];
	ld.param.u64 	%rd3, [_Z17gemm_tiled_kernelILi32EEvPKfS1_Pfiii_param_0];
	ld.param.u64 	%rd4, [_Z17gemm_tiled_kernelILi32EEvPKfS1_Pfiii_param_1];
	ld.param.u64 	%rd5, [_Z17gemm_tiled_kernelILi32EEvPKfS1_Pfiii_param_2];
	ld.param.u32 	%r19, [_Z17gemm_tiled_kernelILi32EEvPKfS1_Pfiii_param_3];
	ld.param.u32 	%r20, [_Z17gemm_tiled_kernelILi32EEvPKfS1_Pfiii_param_4];
	ld.param.u32 	%r21, [_Z17gemm_tiled_kernelILi32EEvPKfS1_Pfiii_param_5];
	mov.u32 	%r22, %ctaid.y;
	mov.u32 	%r23, %ntid.y;
	mov.u32 	%r1, %tid.y;
	mad.lo.s32 	%r2, %r22, %r23, %r1;
	mov.u32 	%r24, %ctaid.x;
	mov.u32 	%r25, %ntid.x;
	mov.u32 	%r3, %tid.x;
	mad.lo.s32 	%r4, %r24, %r25, %r3;
	setp.lt.s32 	%p1, %r21, 1;
	mov.f32 	%f39, 0f00000000;
	@%p1 bra 	$L__BB2_9;
	add.s32 	%r27, %r21, 31;
	shr.u32 	%r5, %r27, 5;
	shl.b32 	%r28, %r1, 7;
	mov.u32 	%r29, _ZZ17gemm_tiled_kernelILi32EEvPKfS1_PfiiiE6tile_A;
	add.s32 	%r6, %r29, %r28;
	shl.b32 	%r30, %r3, 2;
	add.s32 	%r7, %r6, %r30;
	mul.lo.s32 	%r8, %r21, %r2;
	mov.u32 	%r31, _ZZ17gemm_tiled_kernelILi32EEvPKfS1_PfiiiE6tile_B;
	add.s32 	%r32, %r31, %r28;
	add.s32 	%r9, %r32, %r30;
	add.s32 	%r33, %r30, %r31;
	add.s32 	%r10, %r33, 512;
	cvta.to.global.u64 	%rd1, %rd3;
	cvta.to.global.u64 	%rd2, %rd4;
	mov.f32 	%f39, 0f00000000;
	mov.b32 	%r41, 0;
$L__BB2_2:
	setp.ge.s32 	%p2, %r2, %r19;
	shl.b32 	%r34, %r41, 5;
	add.s32 	%r35, %r34, %r3;
	add.s32 	%r13, %r34, %r1;
	setp.ge.s32 	%p3, %r35, %r21;
	mov.f32 	%f37, 0f00000000;
	or.pred  	%p4, %p2, %p3;
	@%p4 bra 	$L__BB2_4;
	add.s32 	%r36, %r35, %r8;
	mul.wide.s32 	%rd6, %r36, 4;
	add.s64 	%rd7, %rd1, %rd6;
	ld.global.nc.f32 	%f37, [%rd7];
$L__BB2_4:
	setp.ge.s32 	%p5, %r4, %r20;
	st.shared.f32 	[%r7], %f37;
	setp.ge.s32 	%p6, %r13, %r21;
	mov.f32 	%f38, 0f00000000;
	or.pred  	%p7, %p5, %p6;
	@%p7 bra 	$L__BB2_6;
	mad.lo.s32 	%r37, %r13, %r20, %r4;
	mul.wide.s32 	%rd8, %r37, 4;
	add.s64 	%rd9, %rd2, %rd8;
	ld.global.nc.f32 	%f38, [%rd9];
$L__BB2_6:
	st.shared.f32 	[%r9], %f38;
	bar.sync 	0;
	mov.b32 	%r43, 16;
	mov.u32 	%r42, %r10;
$L__BB2_7:
	.pragma "nounroll";
	add.s32 	%r39, %r6, %r43;
	ld.shared.f32 	%f13, [%r39+-16];
	ld.shared.f32 	%f14, [%r42+-512];
	fma.rn.f32 	%f15, %f13, %f14, %f39;
	ld.shared.f32 	%f16, [%r39+-12];
	ld.shared.f32 	%f17, [%r42+-384];
	fma.rn.f32 	%f18, %f16, %f17, %f15;
	ld.shared.f32 	%f19, [%r39+-8];
	ld.shared.f32 	%f20, [%r42+-256];
	fma.rn.f32 	%f21, %f19, %f20, %f18;
	ld.shared.f32 	%f22, [%r39+-4];
	ld.shared.f32 	%f23, [%r42+-128];
	fma.rn.f32 	%f24, %f22, %f23, %f21;
	ld.shared.f32 	%f25, [%r39];
	ld.shared.f32 	%f26, [%r42];
	fma.rn.f32 	%f27, %f25, %f26, %f24;
	ld.shared.f32 	%f28, [%r39+4];
	ld.shared.f32 	%f29, [%r42+128];
	fma.rn.f32 	%f30, %f28, %f29, %f27;
	ld.shared.f32 	%f31, [%r39+8];
	ld.shared.f32 	%f32, [%r42+256];
	fma.rn.f32 	%f33, %f31, %f32, %f30;
	ld.shared.f32 	%f34, [%r39+12];
	ld.shared.f32 	%f35, [%r42+384];
	fma.rn.f32 	%f39, %f34, %f35, %f33;
	add.s32 	%r43, %r43, 32;
	add.s32 	%r42, %r42, 1024;
	setp.ne.s32 	%p8, %r43, 144;
	@%p8 bra 	$L__BB2_7;
	bar.sync 	0;
	add.s32 	%r41, %r41, 1;
	setp.ne.s32 	%p9, %r41, %r5;
	@%p9 bra 	$L__BB2_2;
$L__BB2_9:
	setp.ge.s32 	%p10, %r2, %r19;
	setp.ge.s32 	%p11, %r4, %r20;
	or.pred  	%p12, %p10, %p11;
	@%p12 bra 	$L__BB2_11;
	mad.lo.s32 	%r40, %r20, %r2, %r4;
	cvta.to.global.u64 	%rd10, %rd5;
	mul.wide.s32 	%rd11, %r40, 4;
	add.s64 	%rd12, %rd10, %rd11;
	st.global.f32 	[%rd12], %f39;
$L__BB2_11:
	ret;

}


// ===== COMPILED SASS (sm_100) =====

	.target	sm_100

	.elftype	@"ET_EXEC"


//--------------------- .note.nv.tkinfo           --------------------------
	.section	.note.nv.tkinfo,"",@"SHT_NOTE"
	.sectionflags	@"SHF_NOTE_NV_TKINFO"
	.tkinfo
        /*0018*/ 	.word	0x00000002
        /*0030*/ 	.string	""
        /*0030*/ 	.string	"ptxas"
        /*0030*/ 	.string	"Cuda compilation tools, release 13.0, V13.0.88"
        /*0030*/ 	.string	"Build cuda_13.0.r13.0/compiler.36424714_0"
        /*0030*/ 	.string	"-arch sm_100 -m 64 "



//--------------------- .note.nv.cuinfo           --------------------------
	.section	.note.nv.cuinfo,"",@"SHT_NOTE"
	.sectionflags	@"SHF_NOTE_NV_CUINFO"
        /*0018*/ 	.short	0x0002
        /*001a*/ 	.short	0x0064
        /*001c*/ 	.short	0x0082
	.zero		2


//--------------------- .nv.info                  --------------------------
	.section	.nv.info,"",@"SHT_CUDA_INFO"
	.align	4


	//----- nvinfo : EIATTR_REGCOUNT
	.align		4
        /*0000*/ 	.byte	0x04, 0x2f
        /*0002*/ 	.short	(.L_1 - .L_0)
	.align		4
.L_0:
        /*0004*/ 	.word	index@(_Z17gemm_naive_kernelPKfS0_Pfiii)
        /*0008*/ 	.word	0x00000019


	//----- nvinfo : EIATTR_FRAME_SIZE
	.align		4
.L_1:
        /*000c*/ 	.byte	0x04, 0x11
        /*000e*/ 	.short	(.L_3 - .L_2)
	.align		4
.L_2:
        /*0010*/ 	.word	index@(_Z17gemm_naive_kernelPKfS0_Pfiii)
        /*0014*/ 	.word	0x00000000


	//----- nvinfo : EIATTR_REGCOUNT
	.align		4
.L_3:
        /*0018*/ 	.byte	0x04, 0x2f
        /*001a*/ 	.short	(.L_5 - .L_4)
	.align		4
.L_4:
        /*001c*/ 	.word	index@(_Z24gemm_tiled_1x8_kernel_16PKfS0_Pfiii)
        /*0020*/ 	.word	0x00000028


	//----- nvinfo : EIATTR_FRAME_SIZE
	.align		4
.L_5:
        /*0024*/ 	.byte	0x04, 0x11
        /*0026*/ 	.short	(.L_7 - .L_6)
	.align		4
.L_6:
        /*0028*/ 	.word	index@(_Z24gemm_tiled_1x8_kernel_16PKfS0_Pfiii)
        /*002c*/ 	.word	0x00000000


	//----- nvinfo : EIATTR_REGCOUNT
	.align		4
.L_7:
        /*0030*/ 	.byte	0x04, 0x2f
        /*0032*/ 	.short	(.L_9 - .L_8)
	.align		4
.L_8:
        /*0034*/ 	.word	index@(_Z17gemm_tiled_kernelILi32EEvPKfS1_Pfiii)
        /*0038*/ 	.word	0x0000001d


	//----- nvinfo : EIATTR_FRAME_SIZE
	.align		4
.L_9:
        /*003c*/ 	.byte	0x04, 0x11
        /*003e*/ 	.short	(.L_11 - .L_10)
	.align		4
.L_10:
        /*0040*/ 	.word	index@(_Z17gemm_tiled_kernelILi32EEvPKfS1_Pfiii)
        /*0044*/ 	.word	0x00000000


	//----- nvinfo : EIATTR_MIN_STACK_SIZE
	.align		4
.L_11:
        /*0048*/ 	.byte	0x04, 0x12
        /*004a*/ 	.short	(.L_13 - .L_12)
	.align		4
.L_12:
        /*004c*/ 	.word	index@(_Z17gemm_tiled_kernelILi32EEvPKfS1_Pfiii)
        /*0050*/ 	.word	0x00000000


	//----- nvinfo : EIATTR_MIN_STACK_SIZE
	.align		4
.L_13:
        /*0054*/ 	.byte	0x04, 0x12
        /*0056*/ 	.short	(.L_15 - .L_14)
	.align		4
.L_14:
        /*0058*/ 	.word	index@(_Z24gemm_tiled_1x8_kernel_16PKfS0_Pfiii)
        /*005c*/ 	.word	0x00000000


	//----- nvinfo : EIATTR_MIN_STACK_SIZE
	.align		4
.L_15:
        /*0060*/ 	.byte	0x04, 0x12
        /*0062*/ 	.short	(.L_17 - .L_16)
	.align		4
.L_16:
        /*0064*/ 	.word	index@(_Z17gemm_naive_kernelPKfS0_Pfiii)
        /*0068*/ 	.word	0x00000000
.L_17:


//--------------------- .nv.compat                --------------------------
	.section	.nv.compat,"",@"SHT_CUDA_COMPAT_INFO"
	.align	4
        /*0000*/ 	.byte	0x02, 0x09, 0x00, 0x00, 0x02, 0x02, 0x01, 0x00, 0x02, 0x05, 0x05, 0x00, 0x03, 0x07, 0x01, 0x01
        /*0010*/ 	.byte	0x02, 0x03, 0x00, 0x00, 0x02, 0x06, 0x01, 0x00, 0x04, 0x0b, 0x08, 0x00, 0x09, 0x00, 0x00, 0x00
        /*0020*/ 	.byte	0x00, 0x00, 0x00, 0x00


//--------------------- .nv.info._Z17gemm_tiled_kernelILi32EEvPKfS1_Pfiii --------------------------
	.section	.nv.info._Z17gemm_tiled_kernelILi32EEvPKfS1_Pfiii,"",@"SHT_CUDA_INFO"
	.sectionflags	@""
	.align	4


	//----- nvinfo : EIATTR_CUDA_API_VERSION
	.align		4
        /*0000*/ 	.byte	0x04, 0x37
        /*0002*/ 	.short	(.L_19 - .L_18)
.L_18:
        /*0004*/ 	.word	0x00000082


	//----- nvinfo : EIATTR_KPARAM_INFO
	.align		4
.L_19:
        /*0008*/ 	.byte	0x04, 0x17
        /*000a*/ 	.short	(.L_21 - .L_20)
.L_20:
        /*000c*/ 	.word	0x00000000
        /*0010*/ 	.short	0x0005
        /*0012*/ 	.short	0x0020
        /*0014*/ 	.byte	0x00, 0xf0, 0x11, 0x00


	//----- nvinfo : EIATTR_KPARAM_INFO
	.align		4
.L_21:
        /*0018*/ 	.byte	0x04, 0x17
        /*001a*/ 	.short	(.L_23 - .L_22)
.L_22:
        /*001c*/ 	.word	0x00000000
        /*0020*/ 	.short	0x0004
        /*0022*/ 	.short	0x001c
        /*0024*/ 	.byte	0x00, 0xf0, 0x11, 0x00


	//----- nvinfo : EIATTR_KPARAM_INFO
	.align		4
.L_23:
        /*0028*/ 	.byte	0x04, 0x17
        /*002a*/ 	.short	(.L_25 - .L_24)
.L_24:
        /*002c*/ 	.word	0x00000000
        /*0030*/ 	.short	0x0003
        /*0032*/ 	.short	0x0018
        /*0034*/ 	.byte	0x00, 0xf0, 0x11, 0x00


	//----- nvinfo : EIATTR_KPARAM_INFO
	.align		4
.L_25:
        /*0038*/ 	.byte	0x04, 0x17
        /*003a*/ 	.short	(.L_27 - .L_26)
.L_26:
        /*003c*/ 	.word	0x00000000
        /*0040*/ 	.short	0x0002
        /*0042*/ 	.short	0x0010
        /*0044*/ 	.byte	0x00, 0xf5, 0x21, 0x00


	//----- nvinfo : EIATTR_KPARAM_INFO
	.align		4
.L_27:
        /*0048*/ 	.byte	0x04, 0x17
        /*004a*/ 	.short	(.L_29 - .L_28)
.L_28:
        /*004c*/ 	.word	0x00000000
        /*0050*/ 	.short	0x0001
        /*0052*/ 	.short	0x0008
        /*0054*/ 	.byte	0x00, 0xf5, 0x21, 0x00


	//----- nvinfo : EIATTR_KPARAM_INFO
	.align		4
.L_29:
        /*0058*/ 	.byte	0x04, 0x17
        /*005a*/ 	.short	(.L_31 - .L_30)
.L_30:
        /*005c*/ 	.word	0x00000000
        /*0060*/ 	.short	0x0000
        /*0062*/ 	.short	0x0000
        /*0064*/ 	.byte	0x00, 0xf5, 0x21, 0x00


	//----- nvinfo : EIATTR_SPARSE_MMA_MASK
	.align		4
.L_31:
        /*0068*/ 	.byte	0x03, 0x50
        /*006a*/ 	.short	0x0000


	//----- nvinfo : EIATTR_MAXREG_COUNT
	.align		4
        /*006c*/ 	.byte	0x03, 0x1b
        /*006e*/ 	.short	0x00ff


	//----- nvinfo : EIATTR_NUM_BARRIERS
	.align		4
        /*0070*/ 	.byte	0x02, 0x4c
        /*0072*/ 	.byte	0x01
	.zero		1


	//----- nvinfo : EIATTR_MERCURY_ISA_VERSION
	.align		4
        /*0074*/ 	.byte	0x03, 0x5f
        /*0076*/ 	.short	0x0101


	//----- nvinfo : EIATTR_VRC_CTA_INIT_COUNT
	.align		4
        /*0078*/ 	.byte	0x02, 0x4a
	.zero		1
	.zero		1


	//----- nvinfo : EIATTR_EXIT_INSTR_OFFSETS
	.align		4
        /*007c*/ 	.byte	0x04, 0x1c
        /*007e*/ 	.short	(.L_33 - .L_32)


	//   ....[0]....
.L_32:
        /*0080*/ 	.word	0x00000510


	//   ....[1]....
        /*0084*/ 	.word	0x00000560


	//----- nvinfo : EIATTR_CBANK_PARAM_SIZE
	.align		4
.L_33:
        /*0088*/ 	.byte	0x03, 0x19
        /*008a*/ 	.short	0x0024


	//----- nvinfo : EIATTR_PARAM_CBANK
	.align		4
        /*008c*/ 	.byte	0x04, 0x0a
        /*008e*/ 	.short	(.L_35 - .L_34)
	.align		4
.L_34:
        /*0090*/ 	.word	index@(.nv.constant0._Z17gemm_tiled_kernelILi32EEvPKfS1_Pfiii)
        /*0094*/ 	.short	0x0380
        /*0096*/ 	.short	0x0024


	//----- nvinfo : EIATTR_SW_WAR
	.align		4
.L_35:
        /*0098*/ 	.byte	0x04, 0x36
        /*009a*/ 	.short	(.L_37 - .L_36)
.L_36:
        /*009c*/ 	.word	0x00000008
.L_37:


//--------------------- .nv.info._Z24gemm_tiled_1x8_kernel_16PKfS0_Pfiii --------------------------
	.section	.nv.info._Z24gemm_tiled_1x8_kernel_16PKfS0_Pfiii,"",@"SHT_CUDA_INFO"
	.sectionflags	@""
	.align	4


	//----- nvinfo : EIATTR_CUDA_API_VERSION
	.align		4
        /*0000*/ 	.byte	0x04, 0x37
        /*0002*/ 	.short	(.L_39 - .L_38)
.L_38:
        /*0004*/ 	.word	0x00000082


	//----- nvinfo : EIATTR_KPARAM_INFO
	.align		4
.L_39:
        /*0008*/ 	.byte	0x04, 0x17
        /*000a*/ 	.short	(.L_41 - .L_40)
.L_40:
        /*000c*/ 	.word	0x00000000
        /*0010*/ 	.short	0x0005
        /*0012*/ 	.short	0x0020
        /*0014*/ 	.byte	0x00, 0xf0, 0x11, 0x00


	//----- nvinfo : EIATTR_KPARAM_INFO
	.align		4
.L_41:
        /*0018*/ 	.byte	0x04, 0x17
        /*001a*/ 	.short	(.L_43 - .L_42)
.L_42:
        /*001c*/ 	.word	0x00000000
        /*0020*/ 	.short	0x0004
        /*0022*/ 	.short	0x001c
        /*0024*/ 	.byte	0x00, 0xf0, 0x11, 0x00


	//----- nvinfo : EIATTR_KPARAM_INFO
	.align		4
.L_43:
        /*0028*/ 	.byte	0x04, 0x17
        /*002a*/ 	.short	(.L_45 - .L_44)
.L_44:
        /*002c*/ 	.word	0x00000000
        /*0030*/ 	.short	0x0003
        /*0032*/ 	.short	0x0018
        /*0034*/ 	.byte	0x00, 0xf0, 0x11, 0x00


	//----- nvinfo : EIATTR_KPARAM_INFO
	.align		4
.L_45:
        /*0038*/ 	.byte	0x04, 0x17
        /*003a*/ 	.short	(.L_47 - .L_46)
.L_46:
        /*003c*/ 	.word	0x00000000
        /*0040*/ 	.short	0x0002
        /*0042*/ 	.short	0x0010
        /*0044*/ 	.byte	0x00, 0xf5, 0x21, 0x00


	//----- nvinfo : EIATTR_KPARAM_INFO
	.align		4
.L_47:
        /*0048*/ 	.byte	0x04, 0x17
        /*004a*/ 	.short	(.L_49 - .L_48)
.L_48:
        /*004c*/ 	.word	0x00000000
        /*0050*/ 	.short	0x0001
        /*0052*/ 	.short	0x0008
        /*0054*/ 	.byte	0x00, 0xf5, 0x21, 0x00


	//----- nvinfo : EIATTR_KPARAM_INFO
	.align		4
.L_49:
        /*0058*/ 	.byte	0x04, 0x17
        /*005a*/ 	.short	(.L_51 - .L_50)
.L_50:
        /*005c*/ 	.word	0x00000000
        /*0060*/ 	.short	0x0000
        /*0062*/ 	.short	0x0000
        /*0064*/ 	.byte	0x00, 0xf5, 0x21, 0x00


	//----- nvinfo : EIATTR_SPARSE_MMA_MASK
	.align		4
.L_51:
        /*0068*/ 	.byte	0x03, 0x50
        /*006a*/ 	.short	0x0000


	//----- nvinfo : EIATTR_MAXREG_COUNT
	.align		4
        /*006c*/ 	.byte	0x03, 0x1b
        /*006e*/ 	.short	0x00ff


	//----- nvinfo : EIATTR_NUM_BARRIERS
	.align		4
        /*0070*/ 	.byte	0x02, 0x4c
        /*0072*/ 	.byte	0x01
	.zero		1


	//----- nvinfo : EIATTR_MERCURY_ISA_VERSION
	.align		4
        /*0074*/ 	.byte	0x03, 0x5f
        /*0076*/ 	.short	0x0101


	//----- nvinfo : EIATTR_VRC_CTA_INIT_COUNT
	.align		4
        /*0078*/ 	.byte	0x02, 0x4a
	.zero		1
	.zero		1


	//----- nvinfo : EIATTR_EXIT_INSTR_OFFSETS
	.align		4
        /*007c*/ 	.byte	0x04, 0x1c
        /*007e*/ 	.short	(.L_53 - .L_52)


	//   ....[0]....
.L_52:
        /*0080*/ 	.word	0x00001930


	//   ....[1]....
        /*0084*/ 	.word	0x00001950


	//----- nvinfo : EIATTR_CBANK_PARAM_SIZE
	.align		4
.L_53:
        /*0088*/ 	.byte	0x03, 0x19
        /*008a*/ 	.short	0x0024


	//----- nvinfo : EIATTR_PARAM_CBANK
	.align		4
        /*008c*/ 	.byte	0x04, 0x0a
        /*008e*/ 	.short	(.L_55 - .L_54)
	.align		4
.L_54:
        /*0090*/ 	.word	index@(.nv.constant0._Z24gemm_tiled_1x8_kernel_16PKfS0_Pfiii)
        /*0094*/ 	.short	0x0380
        /*0096*/ 	.short	0x0024


	//----- nvinfo : EIATTR_SW_WAR
	.align		4
.L_55:
        /*0098*/ 	.byte	0x04, 0x36
        /*009a*/ 	.short	(.L_57 - .L_56)
.L_56:
        /*009c*/ 	.word	0x00000008
.L_57:


//--------------------- .nv.info._Z17gemm_naive_kernelPKfS0_Pfiii --------------------------
	.section	.nv.info._Z17gemm_naive_kernelPKfS0_Pfiii,"",@"SHT_CUDA_INFO"
	.sectionflags	@""
	.align	4


	//----- nvinfo : EIATTR_CUDA_API_VERSION
	.align		4
        /*0000*/ 	.byte	0x04, 0x37
        /*0002*/ 	.short	(.L_59 - .L_58)
.L_58:
        /*0004*/ 	.word	0x00000082


	//----- nvinfo : EIATTR_KPARAM_INFO
	.align		4
.L_59:
        /*0008*/ 	.byte	0x04, 0x17
        /*000a*/ 	.short	(.L_61 - .L_60)
.L_60:
        /*000c*/ 	.word	0x00000000
        /*0010*/ 	.short	0x0005
        /*0012*/ 	.short	0x0020
        /*0014*/ 	.byte	0x00, 0xf0, 0x11, 0x00


	//----- nvinfo : EIATTR_KPARAM_INFO
	.align		4
.L_61:
        /*0018*/ 	.byte	0x04, 0x17
        /*001a*/ 	.short	(.L_63 - .L_62)
.L_62:
        /*001c*/ 	.word	0x00000000
        /*0020*/ 	.short	0x0004
        /*0022*/ 	.short	0x001c
        /*0024*/ 	.byte	0x00, 0xf0, 0x11, 0x00


	//----- nvinfo : EIATTR_KPARAM_INFO
	.align		4
.L_63:
        /*0028*/ 	.byte	0x04, 0x17
        /*002a*/ 	.short	(.L_65 - .L_64)
.L_64:
        /*002c*/ 	.word	0x00000000
        /*0030*/ 	.short	0x0003
        /*0032*/ 	.short	0x0018
        /*0034*/ 	.byte	0x00, 0xf0, 0x11, 0x00


	//----- nvinfo : EIATTR_KPARAM_INFO
	.align		4
.L_65:
        /*0038*/ 	.byte	0x04, 0x17
        /*003a*/ 	.short	(.L_67 - .L_66)
.L_66:
        /*003c*/ 	.word	0x00000000
        /*0040*/ 	.short	0x0002
        /*0042*/ 	.short	0x0010
        /*0044*/ 	.byte	0x00, 0xf5, 0x21, 0x00


	//----- nvinfo : EIATTR_KPARAM_INFO
	.align		4
.L_67:
        /*0048*/ 	.byte	0x04, 0x17
        /*004a*/ 	.short	(.L_69 - .L_68)
.L_68:
        /*004c*/ 	.word	0x00000000
        /*0050*/ 	.short	0x0001
        /*0052*/ 	.short	0x0008
        /*0054*/ 	.byte	0x00, 0xf5, 0x21, 0x00


	//----- nvinfo : EIATTR_KPARAM_INFO
	.align		4
.L_69:
        /*0058*/ 	.byte	0x04, 0x17
        /*005a*/ 	.short	(.L_71 - .L_70)
.L_70:
        /*005c*/ 	.word	0x00000000
        /*0060*/ 	.short	0x0000
        /*0062*/ 	.short	0x0000
        /*0064*/ 	.byte	0x00, 0xf5, 0x21, 0x00


	//----- nvinfo : EIATTR_SPARSE_MMA_MASK
	.align		4
.L_71:
        /*0068*/ 	.byte	0x03, 0x50
        /*006a*/ 	.short	0x0000


	//----- nvinfo : EIATTR_MAXREG_COUNT
	.align		4
        /*006c*/ 	.byte	0x03, 0x1b
        /*006e*/ 	.short	0x00ff


	//----- nvinfo : EIATTR_MERCURY_ISA_VERSION
	.align		4
        /*0070*/ 	.byte	0x03, 0x5f
        /*0072*/ 	.short	0x0101


	//----- nvinfo : EIATTR_VRC_CTA_INIT_COUNT
	.align		4
        /*0074*/ 	.byte	0x02, 0x4a
	.zero		1
	.zero		1


	//----- nvinfo : EIATTR_EXIT_INSTR_OFFSETS
	.align		4
        /*0078*/ 	.byte	0x04, 0x1c
        /*007a*/ 	.short	(.L_73 - .L_72)


	//   ....[0]....
.L_72:
        /*007c*/ 	.word	0x000000c0


	//   ....[1]....
        /*0080*/ 	.word	0x00000520


	//----- nvinfo : EIATTR_CBANK_PARAM_SIZE
	.align		4
.L_73:
        /*0084*/ 	.byte	0x03, 0x19
        /*0086*/ 	.short	0x0024


	//----- nvinfo : EIATTR_PARAM_CBANK
	.align		4
        /*0088*/ 	.byte	0x04, 0x0a
        /*008a*/ 	.short	(.L_75 - .L_74)
	.align		4
.L_74:
        /*008c*/ 	.word	index@(.nv.constant0._Z17gemm_naive_kernelPKfS0_Pfiii)
        /*0090*/ 	.short	0x0380
        /*0092*/ 	.short	0x0024


	//----- nvinfo : EIATTR_SW_WAR
	.align		4
.L_75:
        /*0094*/ 	.byte	0x04, 0x36
        /*0096*/ 	.short	(.L_77 - .L_76)
.L_76:
        /*0098*/ 	.word	0x00000008
.L_77:


//--------------------- .nv.callgraph             --------------------------
	.section	.nv.callgraph,"",@"SHT_CUDA_CALLGRAPH"
	.align	4
	.sectionentsize	8
	.align		4
        /*0000*/ 	.word	0x00000000
	.align		4
        /*0004*/ 	.word	0xffffffff
	.align		4
        /*0008*/ 	.word	0x00000000
	.align		4
        /*000c*/ 	.word	0xfffffffe
	.align		4
        /*0010*/ 	.word	0x00000000
	.align		4
        /*0014*/ 	.word	0xfffffffd
	.align		4
        /*0018*/ 	.word	0x00000000
	.align		4
        /*001c*/ 	.word	0xfffffffc


//--------------------- .text._Z17gemm_tiled_kernelILi32EEvPKfS1_Pfiii --------------------------
	.section	.text._Z17gemm_tiled_kernelILi32EEvPKfS1_Pfiii,"ax",@progbits
	.align	128
        .global         _Z17gemm_tiled_kernelILi32EEvPKfS1_Pfiii
        .type           _Z17gemm_tiled_kernelILi32EEvPKfS1_Pfiii,@function
        .size           _Z17gemm_tiled_kernelILi32EEvPKfS1_Pfiii,(.L_x_12 - _Z17gemm_tiled_kernelILi32EEvPKfS1_Pfiii)
        .other          _Z17gemm_tiled_kernelILi32EEvPKfS1_Pfiii,@"STO_CUDA_ENTRY STV_DEFAULT"
_Z17gemm_tiled_kernelILi32EEvPKfS1_Pfiii:
.text._Z17gemm_tiled_kernelILi32EEvPKfS1_Pfiii:
[----:B------:R-:W-:Y:S01]  /*0000*/  LDC R1, c[0x0][0x37c] ;  /* 0x0000df00ff017b82 */ /* 0x000fe20000000800 */
[----:B------:R-:W0:Y:S01]  /*0010*/  S2R R0, SR_TID.Y ;  /* 0x0000000000007919 */ /* 0x000e220000002200 */
[----:B------:R-:W1:Y:S06]  /*0020*/  LDCU UR4, c[0x0][0x3a0] ;  /* 0x00007400ff0477ac */ /* 0x000e6c0008000800 */
[----:B------:R-:W0:Y:S01]  /*0030*/  LDC R3, c[0x0][0x364] ;  /* 0x0000d900ff037b82 */ /* 0x000e220000000800 */
[----:B------:R-:W-:Y:S01]  /*0040*/  HFMA2 R19, -RZ, RZ, 0, 0 ;  /* 0x00000000ff137431 */ /* 0x000fe200000001ff */
[----:B------:R-:W2:Y:S01]  /*0050*/  S2R R2, SR_TID.X ;  /* 0x0000000000027919 */ /* 0x000ea20000002100 */
[----:B------:R-:W3:Y:S05]  /*0060*/  LDCU.64 UR8, c[0x0][0x358] ;  /* 0x00006b00ff0877ac */ /* 0x000eea0008000a00 */
[----:B------:R-:W0:Y:S08]  /*0070*/  S2UR UR5, SR_CTAID.Y ;  /* 0x00000000000579c3 */ /* 0x000e300000002600 */
[----:B------:R-:W2:Y:S01]  /*0080*/  S2UR UR6, SR_CTAID.X ;  /* 0x00000000000679c3 */ /* 0x000ea20000002500 */
[----:B-1----:R-:W-:-:S07]  /*0090*/  UISETP.GE.AND UP0, UPT, UR4, 0x1, UPT ;  /* 0x000000010400788c */ /* 0x002fce000bf06270 */
[----:B------:R-:W2:Y:S01]  /*00a0*/  LDC R5, c[0x0][0x360] ;  /* 0x0000d800ff057b82 */ /* 0x000ea20000000800 */
[----:B0-----:R-:W-:Y:S02]  /*00b0*/  IMAD R3, R3, UR5, R0 ;  /* 0x0000000503037c24 */ /* 0x001fe4000f8e0200 */
[----:B--2---:R-:W-:Y:S01]  /*00c0*/  IMAD R12, R5, UR6, R2 ;  /* 0x00000006050c7c24 */ /* 0x004fe2000f8e0202 */
[----:B---3--:R-:W-:Y:S06]  /*00d0*/  BRA.U !UP0, `(.L_x_0) ;  /* 0x0000000508007547 */ /* 0x008fec000b800000 */
[----:B------:R-:W0:Y:S01]  /*00e0*/  S2UR UR7, SR_CgaCtaId ;  /* 0x00000000000779c3 */ /* 0x000e220000008800 */
[----:B------:R-:W-:Y:S01]  /*00f0*/  UMOV UR5, 0x400 ;  /* 0x0000040000057882 */ /* 0x000fe20000000000 */
[----:B------:R-:W-:Y:S01]  /*0100*/  UIADD3 UR4, UPT, UPT, UR4, 0x1f, URZ ;  /* 0x0000001f04047890 */ /* 0x000fe2000fffe0ff */
[----:B------:R-:W-:Y:S01]  /*0110*/  MOV R19, RZ ;  /* 0x000000ff00137202 */ /* 0x000fe20000000f00 */
[----:B------:R-:W-:Y:S01]  /*0120*/  UIADD3 UR6, UPT, UPT, UR5, 0x1000, URZ ;  /* 0x0000100005067890 */ /* 0x000fe2000fffe0ff */
[----:B------:R-:W-:Y:S01]  /*0130*/  IMAD.MOV.U32 R17, RZ, RZ, RZ ;  /* 0x000000ffff117224 */ /* 0x000fe200078e00ff */
[----:B------:R-:W-:Y:S02]  /*0140*/  USHF.R.U32.HI UR4, URZ, 0x5, UR4 ;  /* 0x00000005ff047899 */ /* 0x000fe40008011604 */
[----:B0-----:R-:W-:Y:S02]  /*0150*/  ULEA UR6, UR7, UR6, 0x18 ;  /* 0x0000000607067291 */ /* 0x001fe4000f8ec0ff */
[----:B------:R-:W-:-:S04]  /*0160*/  ULEA UR5, UR7, UR5, 0x18 ;  /* 0x0000000507057291 */ /* 0x000fc8000f8ec0ff */
[----:B------:R-:W-:Y:S02]  /*0170*/  LEA R14, R2, UR6, 0x2 ;  /* 0x00000006020e7c11 */ /* 0x000fe4000f8e10ff */
[C---:B------:R-:W-:Y:S02]  /*0180*/  LEA R13, R0.reuse, UR5, 0x7 ;  /* 0x00000005000d7c11 */ /* 0x040fe4000f8e38ff */
[----:B------:R-:W-:Y:S01]  /*0190*/  LEA R5, R0, UR6, 0x7 ;  /* 0x0000000600057c11 */ /* 0x000fe2000f8e38ff */
[----:B------:R-:W-:Y:S01]  /*01a0*/  VIADD R14, R14, 0x200 ;  /* 0x000002000e0e7836 */ /* 0x000fe20000000000 */
[C---:B------:R-:W-:Y:S02]  /*01b0*/  LEA R15, R2.reuse, R13, 0x2 ;  /* 0x0000000d020f7211 */ /* 0x040fe400078e10ff */
[----:B------:R-:W-:-:S07]  /*01c0*/  LEA R16, R2, R5, 0x2 ;  /* 0x0000000502107211 */ /* 0x000fce00078e10ff */
.L_x_2:
[----:B------:R-:W0:Y:S01]  /*01d0*/  LDCU UR7, c[0x0][0x3a0] ;  /* 0x00007400ff0777ac */ /* 0x000e220008000800 */
[C---:B------:R-:W-:Y:S02]  /*01e0*/  LEA R8, R17.reuse, R2, 0x5 ;  /* 0x0000000211087211 */ /* 0x040fe400078e28ff */
[----:B------:R-:W-:Y:S01]  /*01f0*/  LEA R11, R17, R0, 0x5 ;  /* 0x00000000110b7211 */ /* 0x000fe200078e28ff */
[----:B------:R-:W1:Y:S01]  /*0200*/  LDCU UR5, c[0x0][0x398] ;  /* 0x00007300ff0577ac */ /* 0x000e620008000800 */
[----:B------:R-:W2:Y:S01]  /*0210*/  LDCU UR6, c[0x0][0x39c] ;  /* 0x00007380ff0677ac */ /* 0x000ea20008000800 */
[----:B0-----:R-:W-:Y:S02]  /*0220*/  ISETP.GE.AND P1, PT, R8, UR7, PT ;  /* 0x0000000708007c0c */ /* 0x001fe4000bf26270 */
[----:B------:R-:W-:Y:S02]  /*0230*/  ISETP.GE.AND P0, PT, R11, UR7, PT ;  /* 0x000000070b007c0c */ /* 0x000fe4000bf06270 */
[----:B-1----:R-:W-:-:S02]  /*0240*/  ISETP.GE.OR P1, PT, R3, UR5, P1 ;  /* 0x0000000503007c0c */ /* 0x002fc40008f26670 */
[----:B--2---:R-:W-:-:S11]  /*0250*/  ISETP.GE.OR P0, PT, R12, UR6, P0 ;  /* 0x000000060c007c0c */ /* 0x004fd60008706670 */
[----:B------:R-:W0:Y:S01]  /*0260*/  @!P1 LDC.64 R6, c[0x0][0x380] ;  /* 0x0000e000ff069b82 */ /* 0x000e220000000a00 */
[----:B------:R-:W-:Y:S02]  /*0270*/  @!P1 IMAD R9, R3, UR7, R8 ;  /* 0x0000000703099c24 */ /* 0x000fe4000f8e0208 */
[----:B------:R-:W-:-:S05]  /*0280*/  @!P0 IMAD R11, R11, UR6, R12 ;  /* 0x000000060b0b8c24 */ /* 0x000fca000f8e020c */
[----:B------:R-:W1:Y:S01]  /*0290*/  @!P0 LDC.64 R4, c[0x0][0x388] ;  /* 0x0000e200ff048b82 */ /* 0x000e620000000a00 */
[----:B0-----:R-:W-:Y:S01]  /*02a0*/  @!P1 IMAD.WIDE R6, R9, 0x4, R6 ;  /* 0x0000000409069825 */ /* 0x001fe200078e0206 */
[----:B------:R-:W-:-:S06]  /*02b0*/  CS2R R8, SRZ ;  /* 0x0000000000087805 */ /* 0x000fcc000001ff00 */
[----:B------:R-:W2:Y:S01]  /*02c0*/  @!P1 LDG.E.CONSTANT R8, desc[UR8][R6.64] ;  /* 0x0000000806089981 */ /* 0x000ea2000c1e9900 */
[----:B-1----:R-:W-:-:S05]  /*02d0*/  @!P0 IMAD.WIDE R4, R11, 0x4, R4 ;  /* 0x000000040b048825 */ /* 0x002fca00078e0204 */
[----:B------:R-:W3:Y:S01]  /*02e0*/  @!P0 LDG.E.CONSTANT R9, desc[UR8][R4.64] ;  /* 0x0000000804098981 */ /* 0x000ee2000c1e9900 */
[----:B------:R-:W-:Y:S01]  /*02f0*/  VIADD R17, R17, 0x1 ;  /* 0x0000000111117836 */ /* 0x000fe20000000000 */
[----:B------:R-:W-:Y:S01]  /*0300*/  MOV R18, R14 ;  /* 0x0000000e00127202 */ /* 0x000fe20000000f00 */
[----:B------:R-:W-:-:S03]  /*0310*/  UMOV UR5, 0x10 ;  /* 0x0000001000057882 */ /* 0x000fc60000000000 */
[----:B------:R-:W-:Y:S01]  /*0320*/  ISETP.NE.AND P0, PT, R17, UR4, PT ;  /* 0x0000000411007c0c */ /* 0x000fe2000bf05270 */
[----:B--2---:R0:W-:Y:S04]  /*0330*/  STS [R15], R8 ;  /* 0x000000080f007388 */ /* 0x0041e80000000800 */
[----:B---3--:R0:W-:Y:S01]  /*0340*/  STS [R16], R9 ;  /* 0x0000000910007388 */ /* 0x0081e20000000800 */
[----:B------:R-:W-:Y:S07]  /*0350*/  BAR.SYNC.DEFER_BLOCKING 0x0 ;  /* 0x0000000000007b1d */ /* 0x000fee0000010000 */
.L_x_1:
[----:B------:R-:W-:Y:S04]  /*0360*/  LDS R24, [R18+-0x200] ;  /* 0xfffe000012187984 */ /* 0x000fe80000000800 */
[----:B------:R-:W1:Y:S04]  /*0370*/  LDS.128 R4, [R13+UR5+-0x10] ;  /* 0xfffff0050d047984 */ /* 0x000e680008000c00 */
[----:B------:R-:W2:Y:S04]  /*0380*/  LDS R25, [R18+-0x180] ;  /* 0xfffe800012197984 */ /* 0x000ea80000000800 */
[----:B------:R-:W3:Y:S04]  /*0390*/  LDS R26, [R18+-0x100] ;  /* 0xffff0000121a7984 */ /* 0x000ee80000000800 */
[----:B------:R-:W4:Y:S04]  /*03a0*/  LDS R22, [R18+-0x80] ;  /* 0xffff800012167984 */ /* 0x000f280000000800 */
[----:B------:R-:W-:Y:S04]  /*03b0*/  LDS R23, [R18] ;  /* 0x0000000012177984 */ /* 0x000fe80000000800 */
[----:B0-----:R-:W0:Y:S01]  /*03c0*/  LDS.128 R8, [R13+UR5] ;  /* 0x000000050d087984 */ /* 0x001e220008000c00 */
[----:B------:R-:W-:-:S03]  /*03d0*/  UIADD3 UR5, UPT, UPT, UR5, 0x20, URZ ;  /* 0x0000002005057890 */ /* 0x000fc6000fffe0ff */
[----:B------:R-:W5:Y:S01]  /*03e0*/  LDS R20, [R18+0x80] ;  /* 0x0000800012147984 */ /* 0x000f620000000800 */
[----:B------:R-:W-:-:S03]  /*03f0*/  UISETP.NE.AND UP0, UPT, UR5, 0x90, UPT ;  /* 0x000000900500788c */ /* 0x000fc6000bf05270 */
[----:B------:R-:W5:Y:S01]  /*0400*/  LDS R21, [R18+0x100] ;  /* 0x0001000012157984 */ /* 0x000f620000000800 */
[----:B-1----:R-:W-:-:S03]  /*0410*/  FFMA R24, R4, R24, R19 ;  /* 0x0000001804187223 */ /* 0x002fc60000000013 */
[----:B------:R1:W5:Y:S01]  /*0420*/  LDS R4, [R18+0x180] ;  /* 0x0001800012047984 */ /* 0x0003620000000800 */
[----:B--2---:R-:W-:-:S04]  /*0430*/  FFMA R5, R25, R5, R24 ;  /* 0x0000000519057223 */ /* 0x004fc80000000018 */
[----:B---3--:R-:W-:Y:S01]  /*0440*/  FFMA R5, R26, R6, R5 ;  /* 0x000000061a057223 */ /* 0x008fe20000000005 */
[----:B-1----:R-:W-:-:S03]  /*0450*/  IADD3 R18, PT, PT, R18, 0x400, RZ ;  /* 0x0000040012127810 */ /* 0x002fc60007ffe0ff */
[----:B----4-:R-:W-:-:S04]  /*0460*/  FFMA R5, R22, R7, R5 ;  /* 0x0000000716057223 */ /* 0x010fc80000000005 */
[----:B0-----:R-:W-:-:S04]  /*0470*/  FFMA R5, R8, R23, R5 ;  /* 0x0000001708057223 */ /* 0x001fc80000000005 */
[----:B-----5:R-:W-:-:S04]  /*0480*/  FFMA R20, R20, R9, R5 ;  /* 0x0000000914147223 */ /* 0x020fc80000000005 */
[----:B------:R-:W-:-:S04]  /*0490*/  FFMA R21, R21, R10, R20 ;  /* 0x0000000a15157223 */ /* 0x000fc80000000014 */
[----:B------:R-:W-:Y:S01]  /*04a0*/  FFMA R19, R4, R11, R21 ;  /* 0x0000000b04137223 */ /* 0x000fe20000000015 */
[----:B------:R-:W-:Y:S06]  /*04b0*/  BRA.U UP0, `(.L_x_1) ;  /* 0xfffffffd00a87547 */ /* 0x000fec000b83ffff */
[----:B------:R-:W-:Y:S06]  /*04c0*/  BAR.SYNC.DEFER_BLOCKING 0x0 ;  /* 0x0000000000007b1d */ /* 0x000fec0000010000 */
[----:B------:R-:W-:Y:S05]  /*04d0*/  @P0 BRA `(.L_x_2) ;  /* 0xfffffffc003c0947 */ /* 0x000fea000383ffff */
.L_x_0:
[----:B------:R-:W0:Y:S02]  /*04e0*/  LDCU.64 UR4, c[0x0][0x398] ;  /* 0x00007300ff0477ac */ /* 0x000e240008000a00 */
[----:B0-----:R-:W-:-:S04]  /*04f0*/  ISETP.GE.AND P0, PT, R12, UR5, PT ;  /* 0x000000050c007c0c */ /* 0x001fc8000bf06270 */
[----:B------:R-:W-:-:S13]  /*0500*/  ISETP.GE.OR P0, PT, R3, UR4, P0 ;  /* 0x0000000403007c0c */ /* 0x000fda0008706670 */
[----:B------:R-:W-:Y:S05]  /*0510*/  @P0 EXIT ;  /* 0x000000000000094d */ /* 0x000fea0003800000 */
[----:B------:R-:W0:Y:S01]  /*0520*/  LDC.64 R4, c[0x0][0x390] ;  /* 0x0000e400ff047b82 */ /* 0x000e220000000a00 */
[----:B------:R-:W-:-:S04]  /*0530*/  IMAD R3, R3, UR5, R12 ;  /* 0x0000000503037c24 */ /* 0x000fc8000f8e020c */
[----:B0-----:R-:W-:-:S05]  /*0540*/  IMAD.WIDE R2, R3, 0x4, R4 ;  /* 0x0000000403027825 */ /* 0x001fca00078e0204 */
[----:B------:R-:W-:Y:S01]  /*0550*/  STG.E desc[UR8][R2.64], R19 ;  /* 0x0000001302007986 */ /* 0x000fe2000c101908 */
[----:B------:R-:W-:Y:S05]  /*0560*/  EXIT ;  /* 0x000000000000794d */ /* 0x000fea0003800000 */
.L_x_3:
[----:B------:R-:W-:-:S00]  /*0570*/  BRA `(.L_x_3) ;  /* 0xfffffffc00fc7947 */ /* 0x000fc0000383ffff */
[----:B------:R-:W-:-:S00]  /*0580*/  NOP ;  /* 0x0000000000007918 */ /* 0x000fc00000000000 */
[----:B------:R-:W-:-:S00]  /*0590*/  NOP ;  /* 0x0000000000007918 */ /* 0x000fc00000000000 */
[----:B------:R-:W-:-:S00]  /*05a0*/  NOP ;  /* 0x0000000000007918 */ /* 0x000fc00000000000 */
[----:B------:R-:W-:-:S00]  /*05b0*/  NOP ;  /* 0x0000000000007918 */ /* 0x000fc00000000000 */
[----:B------:R-:W-:-:S00]  /*05c0*/  NOP ;  /* 0x0000000000007918 */ /* 0x000fc00000000000 */
[----:B------:R-:W-:-:S00]  /*05d0*/  NOP ;  /* 0x0000000000007918 */ /* 0x000fc00000000000 */
[----:B------:R-:W-:-:S00]  /*05e0*/  NOP ;  /* 0x0000000000007918 */ /* 0x000fc00000000000 */
[----:B------:R-:W-:-:S00]  /*05f0*/  NOP ;  /* 0x0000000000007918 */ /* 0x000fc00000000000 */
.L_x_12:


//--------------------- .text._Z24gemm_tiled_1x8_kernel_16PKfS0_Pfiii --------------------------
	.section	.text._Z24gemm_tiled_1x8_kernel_16PKfS0_Pfiii,"ax",@progbits
	.align	128
        .global         _Z24gemm_tiled_1x8_kernel_16PKfS0_Pfiii
        .type           _Z24gemm_tiled_1x8_kernel_16PKfS0_Pfiii,@function
        .size           _Z24gemm_tiled_1x8_kernel_16PKfS0_Pfiii,(.L_x_13 - _Z24gemm_tiled_1x8_kernel_16PKfS0_Pfiii)
        .other          _Z24gemm_tiled_1x8_kernel_16PKfS0_Pfiii,@"STO_CUDA_ENTRY STV_DEFAULT"
_Z24gemm_tiled_1x8_kernel_16PKfS0_Pfiii:
.text._Z24gemm_tiled_1x8_kernel_16PKfS0_Pfiii:
[----:B------:R-:W-:Y:S01]  /*0000*/  LDC R1, c[0x0][0x37c] ;  /* 0x0000df00ff017b82 */ /* 0x000fe20000000800 */
[----:B------:R-:W0:Y:S01]  /*0010*/  S2R R5, SR_CTAID.X ;  /* 0x0000000000057919 */ /* 0x000e220000002500 */
[----:B------:R-:W1:Y:S01]  /*0020*/  LDCU UR10, c[0x0][0x3a0] ;  /* 0x00007400ff0a77ac */ /* 0x000e620008000800 */
[----:B------:R-:W-:Y:S01]  /*0030*/  HFMA2 R37, -RZ, RZ, 0, 0 ;  /* 0x00000000ff257431 */ /* 0x000fe200000001ff */
[----:B------:R-:W-:Y:S01]  /*0040*/  CS2R R26, SRZ ;  /* 0x00000000001a7805 */ /* 0x000fe2000001ff00 */
[----:B------:R-:W0:Y:S01]  /*0050*/  S2R R19, SR_TID.X ;  /* 0x0000000000137919 */ /* 0x000e220000002100 */
[----:B------:R-:W-:Y:S01]  /*0060*/  HFMA2 R33, -RZ, RZ, 0, 0 ;  /* 0x00000000ff217431 */ /* 0x000fe200000001ff */
[----:B------:R-:W-:Y:S02]  /*0070*/  MOV R35, RZ ;  /* 0x000000ff00237202 */ /* 0x000fe40000000f00 */
[----:B------:R-:W-:Y:S01]  /*0080*/  CS2R R28, SRZ ;  /* 0x00000000001c7805 */ /* 0x000fe2000001ff00 */
[----:B------:R-:W2:Y:S01]  /*0090*/  S2R R12, SR_CTAID.Y ;  /* 0x00000000000c7919 */ /* 0x000ea20000002600 */
[----:B------:R-:W-:Y:S01]  /*00a0*/  MOV R31, RZ ;  /* 0x000000ff001f7202 */ /* 0x000fe20000000f00 */
[----:B------:R-:W3:Y:S01]  /*00b0*/  LDCU.64 UR8, c[0x0][0x358] ;  /* 0x00006b00ff0877ac */ /* 0x000ee20008000a00 */
[----:B------:R-:W2:Y:S01]  /*00c0*/  S2R R2, SR_TID.Y ;  /* 0x0000000000027919 */ /* 0x000ea20000002200 */
[----:B-1----:R-:W-:Y:S01]  /*00d0*/  UISETP.GE.AND UP0, UPT, UR10, 0x1, UPT ;  /* 0x000000010a00788c */ /* 0x002fe2000bf06270 */
[----:B0-----:R-:W-:-:S04]  /*00e0*/  LEA R3, R5, R19, 0x7 ;  /* 0x0000001305037211 */ /* 0x001fc800078e38ff */
[C---:B------:R-:W-:Y:S02]  /*00f0*/  IADD3 R13, PT, PT, R3.reuse, 0x20, RZ ;  /* 0x00000020030d7810 */ /* 0x040fe40007ffe0ff */
[C---:B------:R-:W-:Y:S02]  /*0100*/  IADD3 R14, PT, PT, R3.reuse, 0x30, RZ ;  /* 0x00000030030e7810 */ /* 0x040fe40007ffe0ff */
[----:B--2---:R-:W-:Y:S02]  /*0110*/  LEA R12, R12, R2, 0x4 ;  /* 0x000000020c0c7211 */ /* 0x004fe400078e20ff */
[C---:B------:R-:W-:Y:S02]  /*0120*/  IADD3 R15, PT, PT, R3.reuse, 0x40, RZ ;  /* 0x00000040030f7810 */ /* 0x040fe40007ffe0ff */
[C---:B------:R-:W-:Y:S02]  /*0130*/  IADD3 R16, PT, PT, R3.reuse, 0x50, RZ ;  /* 0x0000005003107810 */ /* 0x040fe40007ffe0ff */
[----:B------:R-:W-:-:S02]  /*0140*/  IADD3 R17, PT, PT, R3, 0x60, RZ ;  /* 0x0000006003117810 */ /* 0x000fc40007ffe0ff */
[----:B------:R-:W-:Y:S01]  /*0150*/  IADD3 R18, PT, PT, R3, 0x70, RZ ;  /* 0x0000007003127810 */ /* 0x000fe20007ffe0ff */
[----:B---3--:R-:W-:Y:S06]  /*0160*/  BRA.U !UP0, `(.L_x_4) ;  /* 0x0000001508647547 */ /* 0x008fec000b800000 */
[----:B------:R-:W0:Y:S01]  /*0170*/  S2UR UR7, SR_CgaCtaId ;  /* 0x00000000000779c3 */ /* 0x000e220000008800 */
[----:B------:R-:W1:Y:S01]  /*0180*/  LDCU UR6, c[0x0][0x39c] ;  /* 0x00007380ff0677ac */ /* 0x000e620008000800 */
[----:B------:R-:W-:Y:S02]  /*0190*/  CS2R R28, SRZ ;  /* 0x00000000001c7805 */ /* 0x000fe4000001ff00 */
[----:B------:R-:W-:Y:S02]  /*01a0*/  CS2R R26, SRZ ;  /* 0x00000000001a7805 */ /* 0x000fe4000001ff00 */
[----:B------:R-:W-:Y:S01]  /*01b0*/  MOV R31, RZ ;  /* 0x000000ff001f7202 */ /* 0x000fe20000000f00 */
[----:B------:R-:W-:Y:S01]  /*01c0*/  UMOV UR5, 0x400 ;  /* 0x0000040000057882 */ /* 0x000fe20000000000 */
[----:B------:R-:W-:Y:S01]  /*01d0*/  UIADD3 UR4, UPT, UPT, UR10, 0xf, URZ ;  /* 0x0000000f0a047890 */ /* 0x000fe2000fffe0ff */
[----:B------:R-:W-:Y:S01]  /*01e0*/  MOV R33, RZ ;  /* 0x000000ff00217202 */ /* 0x000fe20000000f00 */
[----:B------:R-:W-:Y:S01]  /*01f0*/  IMAD R21, R12, UR10, R19 ;  /* 0x0000000a0c157c24 */ /* 0x000fe2000f8e0213 */
[----:B------:R-:W-:Y:S01]  /*0200*/  MOV R35, RZ ;  /* 0x000000ff00237202 */ /* 0x000fe20000000f00 */
[----:B------:R-:W-:Y:S01]  /*0210*/  USHF.R.U32.HI UR4, URZ, 0x4, UR4 ;  /* 0x00000004ff047899 */ /* 0x000fe20008011604 */
[----:B------:R-:W-:Y:S01]  /*0220*/  MOV R37, RZ ;  /* 0x000000ff00257202 */ /* 0x000fe20000000f00 */
[----:B------:R-:W2:Y:S01]  /*0230*/  LDCU UR14, c[0x0][0x3a0] ;  /* 0x00007400ff0e77ac */ /* 0x000ea20008000800 */
[----:B------:R-:W3:Y:S01]  /*0240*/  LDCU UR15, c[0x0][0x39c] ;  /* 0x00007380ff0f77ac */ /* 0x000ee20008000800 */
[----:B-1----:R-:W-:Y:S01]  /*0250*/  IMAD R0, R2, UR6, RZ ;  /* 0x0000000602007c24 */ /* 0x002fe2000f8e02ff */
[----:B------:R-:W-:Y:S01]  /*0260*/  UIADD3 UR6, UPT, UPT, UR5, 0x400, URZ ;  /* 0x0000040005067890 */ /* 0x000fe2000fffe0ff */
[----:B------:R-:W1:Y:S03]  /*0270*/  LDCU UR11, c[0x0][0x398] ;  /* 0x00007300ff0b77ac */ /* 0x000e660008000800 */
[----:B------:R-:W-:Y:S01]  /*0280*/  IADD3 R20, PT, PT, R19, R0, RZ ;  /* 0x0000000013147210 */ /* 0x000fe20007ffe0ff */
[----:B0-----:R-:W-:-:S02]  /*0290*/  ULEA UR5, UR7, UR5, 0x18 ;  /* 0x0000000507057291 */ /* 0x001fc4000f8ec0ff */
[----:B------:R-:W-:Y:S01]  /*02a0*/  ULEA UR6, UR7, UR6, 0x18 ;  /* 0x0000000607067291 */ /* 0x000fe2000f8ec0ff */
[----:B------:R-:W-:Y:S01]  /*02b0*/  LEA R20, R5, R20, 0x7 ;  /* 0x0000001405147211 */ /* 0x000fe200078e38ff */
[----:B------:R-:W0:Y:S02]  /*02c0*/  LDCU.64 UR12, c[0x0][0x388] ;  /* 0x00007100ff0c77ac */ /* 0x000e240008000a00 */
[C---:B------:R-:W-:Y:S02]  /*02d0*/  LEA R22, R2.reuse, UR5, 0x6 ;  /* 0x0000000502167c11 */ /* 0x040fe4000f8e30ff */
[C---:B------:R-:W-:Y:S01]  /*02e0*/  LEA R23, R19.reuse, UR6, 0x2 ;  /* 0x0000000613177c11 */ /* 0x040fe2000f8e10ff */
[----:B------:R-:W-:Y:S01]  /*02f0*/  UIADD3 UR4, UPT, UPT, -UR4, URZ, URZ ;  /* 0x000000ff04047290 */ /* 0x000fe2000fffe1ff */
[----:B------:R-:W-:Y:S02]  /*0300*/  LEA R25, R19, R22, 0x2 ;  /* 0x0000001613197211 */ /* 0x000fe400078e10ff */
[----:B--23--:R-:W-:-:S09]  /*0310*/  LEA R24, R2, R23, 0x9 ;  /* 0x0000001702187211 */ /* 0x00cfd200078e48ff */
.L_x_5:
[----:B------:R-:W2:Y:S01]  /*0320*/  LDC.64 R4, c[0x0][0x380] ;  /* 0x0000e000ff047b82 */ /* 0x000ea20000000a00 */
[----:B------:R-:W-:Y:S02]  /*0330*/  ISETP.GE.AND P0, PT, R19, UR14, PT ;  /* 0x0000000e13007c0c */ /* 0x000fe4000bf06270 */
[----:B------:R-:W-:Y:S02]  /*0340*/  CS2R R8, SRZ ;  /* 0x0000000000087805 */ /* 0x000fe4000001ff00 */
[----:B-1----:R-:W-:Y:S01]  /*0350*/  ISETP.GE.OR P0, PT, R12, UR11, P0 ;  /* 0x0000000b0c007c0c */ /* 0x002fe20008706670 */
[----:B--2---:R-:W-:-:S12]  /*0360*/  IMAD.WIDE R4, R21, 0x4, R4 ;  /* 0x0000000415047825 */ /* 0x004fd800078e0204 */
[----:B------:R1:W2:Y:S01]  /*0370*/  @!P0 LDG.E.CONSTANT R8, desc[UR8][R4.64] ;  /* 0x0000000804088981 */ /* 0x0002a2000c1e9900 */
[----:B------:R-:W-:Y:S02]  /*0380*/  ISETP.GE.AND P0, PT, R2, UR14, PT ;  /* 0x0000000e02007c0c */ /* 0x000fe4000bf06270 */
[C---:B------:R-:W-:Y:S02]  /*0390*/  IADD3 R6, PT, PT, R3.reuse, 0x10, RZ ;  /* 0x0000001003067810 */ /* 0x040fe40007ffe0ff */
[----:B------:R-:W-:Y:S02]  /*03a0*/  SHF.R.S32.HI R10, RZ, 0x1f, R0 ;  /* 0x0000001fff0a7819 */ /* 0x000fe40000011400 */
[C---:B------:R-:W-:Y:S02]  /*03b0*/  IADD3 R7, P2, PT, R3.reuse, R0, RZ ;  /* 0x0000000003077210 */ /* 0x040fe40007f5e0ff */
[----:B------:R-:W-:Y:S02]  /*03c0*/  ISETP.GE.OR P1, PT, R6, UR15, P0 ;  /* 0x0000000f06007c0c */ /* 0x000fe40008726670 */
[----:B------:R-:W-:-:S02]  /*03d0*/  LEA.HI.X.SX32 R10, R3, R10, 0x1, P2 ;  /* 0x0000000a030a7211 */ /* 0x000fc400010f0eff */
[----:B0-----:R-:W-:-:S04]  /*03e0*/  LEA R6, P2, R7, UR12, 0x2 ;  /* 0x0000000c07067c11 */ /* 0x001fc8000f8410ff */
[----:B------:R-:W-:Y:S02]  /*03f0*/  LEA.HI.X R7, R7, UR13, R10, 0x2, P2 ;  /* 0x0000000d07077c11 */ /* 0x000fe400090f140a */
[----:B------:R-:W-:Y:S02]  /*0400*/  CS2R R10, SRZ ;  /* 0x00000000000a7805 */ /* 0x000fe4000001ff00 */
[----:B------:R-:W-:Y:S02]  /*0410*/  ISETP.GE.OR P6, PT, R13, UR15, P0 ;  /* 0x0000000f0d007c0c */ /* 0x000fe400087c6670 */
[----:B------:R-:W-:Y:S02]  /*0420*/  ISETP.GE.OR P5, PT, R14, UR15, P0 ;  /* 0x0000000f0e007c0c */ /* 0x000fe400087a6670 */
[----:B------:R-:W-:Y:S01]  /*0430*/  ISETP.GE.OR P4, PT, R15, UR15, P0 ;  /* 0x0000000f0f007c0c */ /* 0x000fe20008786670 */
[----:B------:R-:W3:Y:S01]  /*0440*/  @!P1 LDG.E.CONSTANT R10, desc[UR8][R6.64+0x40] ;  /* 0x00004008060a9981 */ /* 0x000ee2000c1e9900 */
[----:B------:R-:W-:Y:S01]  /*0450*/  ISETP.GE.OR P3, PT, R16, UR15, P0 ;  /* 0x0000000f10007c0c */ /* 0x000fe20008766670 */
[----:B------:R-:W-:Y:S01]  /*0460*/  HFMA2 R30, -RZ, RZ, 0, 0 ;  /* 0x00000000ff1e7431 */ /* 0x000fe200000001ff */
[----:B------:R-:W-:-:S02]  /*0470*/  ISETP.GE.OR P2, PT, R17, UR15, P0 ;  /* 0x0000000f11007c0c */ /* 0x000fc40008746670 */
[----:B------:R-:W-:Y:S02]  /*0480*/  ISETP.GE.OR P1, PT, R18, UR15, P0 ;  /* 0x0000000f12007c0c */ /* 0x000fe40008726670 */
[----:B------:R-:W-:Y:S01]  /*0490*/  ISETP.GE.OR P0, PT, R3, UR15, P0 ;  /* 0x0000000f03007c0c */ /* 0x000fe20008706670 */
[----:B------:R-:W-:Y:S01]  /*04a0*/  HFMA2 R36, -RZ, RZ, 0, 0 ;  /* 0x00000000ff247431 */ /* 0x000fe200000001ff */
[----:B------:R-:W-:Y:S02]  /*04b0*/  MOV R32, RZ ;  /* 0x000000ff00207202 */ /* 0x000fe40000000f00 */
[----:B------:R-:W-:Y:S01]  /*04c0*/  MOV R34, RZ ;  /* 0x000000ff00227202 */ /* 0x000fe20000000f00 */
[----:B------:R-:W4:Y:S04]  /*04d0*/  @!P6 LDG.E.CONSTANT R30, desc[UR8][R6.64+0x80] ;  /* 0x00008008061ee981 */ /* 0x000f28000c1e9900 */
[----:B------:R-:W5:Y:S04]  /*04e0*/  @!P5 LDG.E.CONSTANT R32, desc[UR8][R6.64+0xc0] ;  /* 0x0000c0080620d981 */ /* 0x000f68000c1e9900 */
[----:B-1----:R-:W0:Y:S01]  /*04f0*/  @!P0 LDC.64 R4, c[0x0][0x388] ;  /* 0x0000e200ff048b82 */ /* 0x002e220000000a00 */
[----:B------:R-:W5:Y:S04]  /*0500*/  @!P4 LDG.E.CONSTANT R11, desc[UR8][R6.64+0x100] ;  /* 0x00010008060bc981 */ /* 0x000f68000c1e9900 */
[----:B------:R-:W5:Y:S04]  /*0510*/  @!P3 LDG.E.CONSTANT R9, desc[UR8][R6.64+0x140] ;  /* 0x000140080609b981 */ /* 0x000f68000c1e9900 */
[----:B------:R-:W5:Y:S04]  /*0520*/  @!P2 LDG.E.CONSTANT R36, desc[UR8][R6.64+0x180] ;  /* 0x000180080624a981 */ /* 0x000f68000c1e9900 */
[----:B------:R-:W5:Y:S01]  /*0530*/  @!P1 LDG.E.CONSTANT R34, desc[UR8][R6.64+0x1c0] ;  /* 0x0001c00806229981 */ /* 0x000f62000c1e9900 */
[----:B0-----:R-:W-:-:S03]  /*0540*/  @!P0 IMAD.WIDE R4, R20, 0x4, R4 ;  /* 0x0000000414048825 */ /* 0x001fc600078e0204 */
[----:B--2---:R0:W-:Y:S02]  /*0550*/  STS [R25], R8 ;  /* 0x0000000819007388 */ /* 0x0041e40000000800 */
[----:B0-----:R-:W-:-:S06]  /*0560*/  HFMA2 R8, -RZ, RZ, 0, 0 ;  /* 0x00000000ff087431 */ /* 0x001fcc00000001ff */
[----:B------:R-:W2:Y:S04]  /*0570*/  @!P0 LDG.E.CONSTANT R8, desc[UR8][R4.64] ;  /* 0x0000000804088981 */ /* 0x000ea8000c1e9900 */
[----:B---3--:R-:W-:Y:S04]  /*0580*/  STS [R24+0x40], R10 ;  /* 0x0000400a18007388 */ /* 0x008fe80000000800 */
[----:B----4-:R-:W-:Y:S04]  /*0590*/  STS [R24+0x80], R30 ;  /* 0x0000801e18007388 */ /* 0x010fe80000000800 */
[----:B-----5:R-:W-:Y:S04]  /*05a0*/  STS [R24+0xc0], R32 ;  /* 0x0000c02018007388 */ /* 0x020fe80000000800 */
[----:B------:R-:W-:Y:S04]  /*05b0*/  STS [R24+0x100], R11 ;  /* 0x0001000b18007388 */ /* 0x000fe80000000800 */
[----:B------:R-:W-:Y:S04]  /*05c0*/  STS [R24+0x140], R9 ;  /* 0x0001400918007388 */ /* 0x000fe80000000800 */
[----:B------:R-:W-:Y:S04]  /*05d0*/  STS [R24+0x180], R36 ;  /* 0x0001802418007388 */ /* 0x000fe80000000800 */
[----:B------:R-:W-:Y:S04]  /*05e0*/  STS [R24+0x1c0], R34 ;  /* 0x0001c02218007388 */ /* 0x000fe80000000800 */
[----:B--2---:R-:W-:Y:S01]  /*05f0*/  STS [R24], R8 ;  /* 0x0000000818007388 */ /* 0x004fe20000000800 */
[----:B------:R-:W-:Y:S06]  /*0600*/  BAR.SYNC.DEFER_BLOCKING 0x0 ;  /* 0x0000000000007b1d */ /* 0x000fec0000010000 */
[----:B------:R-:W-:Y:S04]  /*0610*/  LDS.128 R8, [R22] ;  /* 0x0000000016087984 */ /* 0x000fe80000000c00 */
[----:B------:R-:W0:Y:S04]  /*0620*/  LDS R32, [R23+0x100] ;  /* 0x0001000017207984 */ /* 0x000e280000000800 */
[----:B------:R-:W1:Y:S04]  /*0630*/  LDS R7, [R23] ;  /* 0x0000000017077984 */ /* 0x000e680000000800 */
[----:B------:R-:W2:Y:S04]  /*0640*/  LDS R4, [R23+0x40] ;  /* 0x0000400017047984 */ /* 0x000ea80000000800 */
[----:B------:R-:W3:Y:S04]  /*0650*/  LDS R30, [R23+0x80] ;  /* 0x00008000171e7984 */ /* 0x000ee80000000800 */
[----:B------:R-:W4:Y:S04]  /*0660*/  LDS R6, [R23+0xc0] ;  /* 0x0000c00017067984 */ /* 0x000f280000000800 */
[----:B------:R-:W5:Y:S04]  /*0670*/  LDS R36, [R23+0x180] ;  /* 0x0001800017247984 */ /* 0x000f680000000800 */
[----:B------:R-:W-:Y:S01]  /*0680*/  LDS R5, [R23+0x1c0] ;  /* 0x0001c00017057984 */ /* 0x000fe20000000800 */
[----:B0-----:R-:W-:-:S03]  /*0690*/  FFMA R34, R8, R32, R31 ;  /* 0x0000002008227223 */ /* 0x001fc6000000001f */
[----:B------:R-:W0:Y:S01]  /*06a0*/  LDS R32, [R23+0x140] ;  /* 0x0001400017207984 */ /* 0x000e220000000800 */
[----:B-1----:R-:W-:-:S03]  /*06b0*/  FFMA R26, R8, R7, R26 ;  /* 0x00000007081a7223 */ /* 0x002fc6000000001a */
[----:B------:R-:W1:Y:S04]  /*06c0*/  LDS R7, [R23+0x200] ;  /* 0x0002000017077984 */ /* 0x000e680000000800 */
[----:B------:R-:W1:Y:S01]  /*06d0*/  LDS R31, [R23+0x240] ;  /* 0x00024000171f7984 */ /* 0x000e620000000800 */
[C---:B--2---:R-:W-:Y:S01]  /*06e0*/  FFMA R4, R8.reuse, R4, R37 ;  /* 0x0000000408047223 */ /* 0x044fe20000000025 */
[C---:B---3--:R-:W-:Y:S02]  /*06f0*/  FFMA R30, R8.reuse, R30, R35 ;  /* 0x0000001e081e7223 */ /* 0x048fe40000000023 */
[----:B------:R-:W2:Y:S01]  /*0700*/  LDS R35, [R23+0x380] ;  /* 0x0003800017237984 */ /* 0x000ea20000000800 */
[----:B----4-:R-:W-:-:S03]  /*0710*/  FFMA R6, R8, R6, R33 ;  /* 0x0000000608067223 */ /* 0x010fc60000000021 */
[----:B------:R-:W3:Y:S01]  /*0720*/  LDS R33, [R23+0x340] ;  /* 0x0003400017217984 */ /* 0x000ee20000000800 */
[----:B-----5:R-:W-:-:S03]  /*0730*/  FFMA R36, R8, R36, R27 ;  /* 0x0000002408247223 */ /* 0x020fc6000000001b */
[----:B------:R-:W4:Y:S04]  /*0740*/  LDS R27, [R23+0x280] ;  /* 0x00028000171b7984 */ /* 0x000f280000000800 */
[----:B------:R-:W-:Y:S01]  /*0750*/  LDS R37, [R23+0x3c0] ;  /* 0x0003c00017257984 */ /* 0x000fe20000000800 */
[C---:B0-----:R-:W-:Y:S01]  /*0760*/  FFMA R32, R8.reuse, R32, R29 ;  /* 0x0000002008207223 */ /* 0x041fe2000000001d */
[----:B------:R-:W-:Y:S02]  /*0770*/  FFMA R8, R8, R5, R28 ;  /* 0x0000000508087223 */ /* 0x000fe4000000001c */
[----:B------:R-:W0:Y:S01]  /*0780*/  LDS R29, [R23+0x2c0] ;  /* 0x0002c000171d7984 */ /* 0x000e220000000800 */
[----:B-1----:R-:W-:-:S03]  /*0790*/  FFMA R5, R7, R9, R26 ;  /* 0x0000000907057223 */ /* 0x002fc6000000001a */
[----:B------:R-:W1:Y:S01]  /*07a0*/  LDS R7, [R23+0x300] ;  /* 0x0003000017077984 */ /* 0x000e620000000800 */
[----:B------:R-:W-:-:S03]  /*07b0*/  FFMA R31, R31, R9, R4 ;  /* 0x000000091f1f7223 */ /* 0x000fc60000000004 */
[----:B------:R-:W5:Y:S01]  /*07c0*/  LDS R4, [R23+0x4c0] ;  /* 0x0004c00017047984 */ /* 0x000f620000000800 */
[----:B--2---:R-:W-:-:S03]  /*07d0*/  FFMA R35, R35, R9, R36 ;  /* 0x0000000923237223 */ /* 0x004fc60000000024 */
[----:B------:R-:W2:Y:S01]  /*07e0*/  LDS R28, [R23+0x480] ;  /* 0x00048000171c7984 */ /* 0x000ea20000000800 */
[----:B---3--:R-:W-:-:S03]  /*07f0*/  FFMA R33, R33, R9, R32 ;  /* 0x0000000921217223 */ /* 0x008fc60000000020 */
[----:B------:R-:W3:Y:S01]  /*0800*/  LDS R32, [R23+0x500] ;  /* 0x0005000017207984 */ /* 0x000ee20000000800 */
[----:B----4-:R-:W-:-:S03]  /*0810*/  FFMA R27, R27, R9, R30 ;  /* 0x000000091b1b7223 */ /* 0x010fc6000000001e */
[----:B------:R-:W4:Y:S04]  /*0820*/  LDS R30, [R23+0x400] ;  /* 0x00040000171e7984 */ /* 0x000f280000000800 */
[----:B------:R-:W-:Y:S04]  /*0830*/  LDS R26, [R23+0x580] ;  /* 0x00058000171a7984 */ /* 0x000fe80000000800 */
[----:B------:R-:W-:Y:S01]  /*0840*/  LDS R36, [R23+0x9c0] ;  /* 0x0009c00017247984 */ /* 0x000fe20000000800 */
[----:B0-----:R-:W-:-:S03]  /*0850*/  FFMA R29, R29, R9, R6 ;  /* 0x000000091d1d7223 */ /* 0x001fc60000000006 */
[----:B------:R-:W0:Y:S01]  /*0860*/  LDS R6, [R23+0x440] ;  /* 0x0004400017067984 */ /* 0x000e220000000800 */
[-C--:B-1----:R-:W-:Y:S01]  /*0870*/  FFMA R7, R7, R9.reuse, R34 ;  /* 0x0000000907077223 */ /* 0x082fe20000000022 */
[----:B------:R-:W-:Y:S02]  /*0880*/  FFMA R9, R37, R9, R8 ;  /* 0x0000000925097223 */ /* 0x000fe40000000008 */
[----:B------:R-:W-:Y:S01]  /*0890*/  LDS R34, [R23+0x5c0] ;  /* 0x0005c00017227984 */ /* 0x000fe20000000800 */
[----:B-----5:R-:W-:-:S03]  /*08a0*/  FFMA R4, R4, R10, R29 ;  /* 0x0000000a04047223 */ /* 0x020fc6000000001d */
[----:B------:R-:W1:Y:S04]  /*08b0*/  LDS R8, [R23+0x540] ;  /* 0x0005400017087984 */ /* 0x000e680000000800 */
[----:B------:R-:W5:Y:S01]  /*08c0*/  LDS R29, [R23+0x680] ;  /* 0x00068000171d7984 */ /* 0x000f620000000800 */
[-C--:B--2---:R-:W-:Y:S01]  /*08d0*/  FFMA R28, R28, R10.reuse, R27 ;  /* 0x0000000a1c1c7223 */ /* 0x084fe2000000001b */
[-C--:B---3--:R-:W-:Y:S02]  /*08e0*/  FFMA R32, R32, R10.reuse, R7 ;  /* 0x0000000a20207223 */ /* 0x088fe40000000007 */
[----:B------:R-:W2:Y:S01]  /*08f0*/  LDS R7, [R23+0x600] ;  /* 0x0006000017077984 */ /* 0x000ea20000000800 */
[----:B----4-:R-:W-:-:S03]  /*0900*/  FFMA R30, R30, R10, R5 ;  /* 0x0000000a1e1e7223 */ /* 0x010fc60000000005 */
[----:B------:R-:W3:Y:S04]  /*0910*/  LDS R27, [R23+0x640] ;  /* 0x00064000171b7984 */ /* 0x000ee80000000800 */
[----:B------:R-:W4:Y:S04]  /*0920*/  LDS R5, [R23+0x700] ;  /* 0x0007000017057984 */ /* 0x000f280000000800 */
[----:B------:R-:W4:Y:S01]  /*0930*/  LDS R37, [R23+0x780] ;  /* 0x0007800017257984 */ /* 0x000f220000000800 */
[----:B0-----:R-:W-:-:S03]  /*0940*/  FFMA R6, R6, R10, R31 ;  /* 0x0000000a06067223 */ /* 0x001fc6000000001f */
[----:B------:R-:W0:Y:S01]  /*0950*/  LDS R31, [R23+0x6c0] ;  /* 0x0006c000171f7984 */ /* 0x000e220000000800 */
[----:B-1----:R-:W-:-:S03]  /*0960*/  FFMA R8, R8, R10, R33 ;  /* 0x0000000a08087223 */ /* 0x002fc60000000021 */
[----:B------:R-:W1:Y:S01]  /*0970*/  LDS R33, [R23+0x740] ;  /* 0x0007400017217984 */ /* 0x000e620000000800 */
[----:B-----5:R-:W-:-:S03]  /*0980*/  FFMA R29, R29, R11, R28 ;  /* 0x0000000b1d1d7223 */ /* 0x020fc6000000001c */
[----:B------:R-:W5:Y:S01]  /*0990*/  LDS R28, [R23+0x7c0] ;  /* 0x0007c000171c7984 */ /* 0x000f620000000800 */
[-C--:B------:R-:W-:Y:S01]  /*09a0*/  FFMA R26, R26, R10.reuse, R35 ;  /* 0x0000000a1a1a7223 */ /* 0x080fe20000000023 */
[----:B------:R-:W-:Y:S01]  /*09b0*/  FFMA R10, R34, R10, R9 ;  /* 0x0000000a220a7223 */ /* 0x000fe20000000009 */
[-C--:B--2---:R-:W-:Y:S01]  /*09c0*/  FFMA R9, R7, R11.reuse, R30 ;  /* 0x0000000b07097223 */ /* 0x084fe2000000001e */
[----:B------:R-:W-:Y:S01]  /*09d0*/  LDS R34, [R23+0x980] ;  /* 0x0009800017227984 */ /* 0x000fe20000000800 */
[----:B---3--:R-:W-:-:S03]  /*09e0*/  FFMA R27, R27, R11, R6 ;  /* 0x0000000b1b1b7223 */ /* 0x008fc60000000006 */
[----:B------:R-:W-:Y:S01]  /*09f0*/  LDS R30, [R23+0x800] ;  /* 0x00080000171e7984 */ /* 0x000fe20000000800 */
[----:B----4-:R-:W-:-:S03]  /*0a00*/  FFMA R35, R5, R11, R32 ;  /* 0x0000000b05237223 */ /* 0x010fc60000000020 */
[----:B------:R-:W-:Y:S01]  /*0a10*/  LDS R32, [R23+0x940] ;  /* 0x0009400017207984 */ /* 0x000fe20000000800 */
[-C--:B------:R-:W-:Y:S01]  /*0a20*/  FFMA R37, R37, R11.reuse, R26 ;  /* 0x0000000b25257223 */ /* 0x080fe2000000001a */
[-C--:B0-----:R-:W-:Y:S02]  /*0a30*/  FFMA R31, R31, R11.reuse, R4 ;  /* 0x0000000b1f1f7223 */ /* 0x081fe40000000004 */
[----:B------:R-:W0:Y:S01]  /*0a40*/  LDS.128 R4, [R22+0x10] ;  /* 0x0000100016047984 */ /* 0x000e220000000c00 */
[----:B-1----:R-:W-:-:S03]  /*0a50*/  FFMA R33, R33, R11, R8 ;  /* 0x0000000b21217223 */ /* 0x002fc60000000008 */
[----:B------:R-:W1:Y:S01]  /*0a60*/  LDS R8, [R23+0x900] ;  /* 0x0009000017087984 */ /* 0x000e620000000800 */
[----:B-----5:R-:W-:-:S03]  /*0a70*/  FFMA R11, R28, R11, R10 ;  /* 0x0000000b1c0b7223 */ /* 0x020fc6000000000a */
[----:B------:R-:W2:Y:S04]  /*0a80*/  LDS R10, [R23+0x840] ;  /* 0x00084000170a7984 */ /* 0x000ea80000000800 */
[----:B------:R-:W3:Y:S01]  /*0a90*/  LDS R28, [R23+0x880] ;  /* 0x00088000171c7984 */ /* 0x000ee20000000800 */
[----:B0-----:R-:W-:-:S03]  /*0aa0*/  FFMA R26, R4, R30, R9 ;  /* 0x0000001e041a7223 */ /* 0x001fc60000000009 */
[----:B------:R-:W0:Y:S01]  /*0ab0*/  LDS R30, [R23+0x8c0] ;  /* 0x0008c000171e7984 */ /* 0x000e220000000800 */
[C---:B------:R-:W-:Y:S01]  /*0ac0*/  FFMA R32, R4.reuse, R32, R33 ;  /* 0x0000002004207223 */ /* 0x040fe20000000021 */
[C---:B------:R-:W-:Y:S02]  /*0ad0*/  FFMA R34, R4.reuse, R34, R37 ;  /* 0x0000002204227223 */ /* 0x040fe40000000025 */
[----:B------:R-:W4:Y:S01]  /*0ae0*/  LDS R9, [R23+0xa00] ;  /* 0x000a000017097984 */ /* 0x000f220000000800 */
[----:B-1----:R-:W-:-:S03]  /*0af0*/  FFMA R8, R4, R8, R35 ;  /* 0x0000000804087223 */ /* 0x002fc60000000023 */
[----:B------:R-:W1:Y:S01]  /*0b00*/  LDS R35, [R23+0xa80] ;  /* 0x000a800017237984 */ /* 0x000e620000000800 */
[----:B--2---:R-:W-:-:S03]  /*0b10*/  FFMA R10, R4, R10, R27 ;  /* 0x0000000a040a7223 */ /* 0x004fc6000000001b */
[----:B------:R-:W2:Y:S01]  /*0b20*/  LDS R27, [R23+0xa40] ;  /* 0x000a4000171b7984 */ /* 0x000ea20000000800 */
[----:B---3--:R-:W-:-:S03]  /*0b30*/  FFMA R28, R4, R28, R29 ;  /* 0x0000001c041c7223 */ /* 0x008fc6000000001d */
[----:B------:R-:W3:Y:S04]  /*0b40*/  LDS R29, [R23+0xac0] ;  /* 0x000ac000171d7984 */ /* 0x000ee80000000800 */
[----:B------:R-:W5:Y:S04]  /*0b50*/  LDS R33, [R23+0xb80] ;  /* 0x000b800017217984 */ /* 0x000f680000000800 */
[----:B------:R-:W-:Y:S01]  /*0b60*/  LDS R37, [R23+0xbc0] ;  /* 0x000bc00017257984 */ /* 0x000fe20000000800 */
[C---:B0-----:R-:W-:Y:S01]  /*0b70*/  FFMA R30, R4.reuse, R30, R31 ;  /* 0x0000001e041e7223 */ /* 0x041fe2000000001f */
[----:B------:R-:W-:-:S02]  /*0b80*/  FFMA R4, R4, R36, R11 ;  /* 0x0000002404047223 */ /* 0x000fc4000000000b */
[----:B------:R-:W0:Y:S01]  /*0b90*/  LDS R31, [R23+0xb40] ;  /* 0x000b4000171f7984 */ /* 0x000e220000000800 */
[----:B----4-:R-:W-:-:S03]  /*0ba0*/  FFMA R9, R9, R5, R26 ;  /* 0x0000000509097223 */ /* 0x010fc6000000001a */
[----:B------:R-:W-:Y:S01]  /*0bb0*/  LDS R26, [R23+0xc80] ;  /* 0x000c8000171a7984 */ /* 0x000fe20000000800 */
[----:B-1----:R-:W-:-:S03]  /*0bc0*/  FFMA R35, R35, R5, R28 ;  /* 0x0000000523237223 */ /* 0x002fc6000000001c */
[----:B------:R-:W-:Y:S01]  /*0bd0*/  LDS R28, [R23+0xcc0] ;  /* 0x000cc000171c7984 */ /* 0x000fe20000000800 */
[----:B--2---:R-:W-:-:S03]  /*0be0*/  FFMA R11, R27, R5, R10 ;  /* 0x000000051b0b7223 */ /* 0x004fc6000000000a */
[----:B------:R-:W1:Y:S04]  /*0bf0*/  LDS R27, [R23+0xb00] ;  /* 0x000b0000171b7984 */ /* 0x000e680000000800 */
[----:B------:R-:W2:Y:S01]  /*0c00*/  LDS R10, [R23+0xc00] ;  /* 0x000c0000170a7984 */ /* 0x000ea20000000800 */
[-C--:B---3--:R-:W-:Y:S01]  /*0c10*/  FFMA R29, R29, R5.reuse, R30 ;  /* 0x000000051d1d7223 */ /* 0x088fe2000000001e */
[-C--:B-----5:R-:W-:Y:S02]  /*0c20*/  FFMA R33, R33, R5.reuse, R34 ;  /* 0x0000000521217223 */ /* 0x0a0fe40000000022 */
[----:B------:R-:W3:Y:S04]  /*0c30*/  LDS R30, [R23+0xd00] ;  /* 0x000d0000171e7984 */ /* 0x000ee80000000800 */
[----:B------:R-:W4:Y:S04]  /*0c40*/  LDS R34, [R23+0xd80] ;  /* 0x000d800017227984 */ /* 0x000f280000000800 */
[----:B------:R-:W-:Y:S01]  /*0c50*/  LDS R36, [R23+0x11c0] ;  /* 0x0011c00017247984 */ /* 0x000fe20000000800 */
[----:B0-----:R-:W-:-:S03]  /*0c60*/  FFMA R31, R31, R5, R32 ;  /* 0x000000051f1f7223 */ /* 0x001fc60000000020 */
[----:B------:R-:W0:Y:S01]  /*0c70*/  LDS R32, [R23+0xd40] ;  /* 0x000d400017207984 */ /* 0x000e220000000800 */
[-C--:B-1----:R-:W-:Y:S01]  /*0c80*/  FFMA R27, R27, R5.reuse, R8 ;  /* 0x000000051b1b7223 */ /* 0x082fe20000000008 */
[----:B------:R-:W-:Y:S02]  /*0c90*/  FFMA R5, R37, R5, R4 ;  /* 0x0000000525057223 */ /* 0x000fe40000000004 */
[----:B------:R-:W-:Y:S01]  /*0ca0*/  LDS R4, [R23+0xdc0] ;  /* 0x000dc00017047984 */ /* 0x000fe20000000800 */
[----:B--2---:R-:W-:-:S03]  /*0cb0*/  FFMA R8, R10, R6, R9 ;  /* 0x000000060a087223 */ /* 0x004fc60000000009 */
[----:B------:R-:W1:Y:S01]  /*0cc0*/  LDS R10, [R23+0xc40] ;  /* 0x000c4000170a7984 */ /* 0x000e620000000800 */
[-C--:B------:R-:W-:Y:S01]  /*0cd0*/  FFMA R26, R26, R6.reuse, R35 ;  /* 0x000000061a1a7223 */ /* 0x080fe20000000023 */
[-C--:B------:R-:W-:Y:S01]  /*0ce0*/  FFMA R28, R28, R6.reuse, R29 ;  /* 0x000000061c1c7223 */ /* 0x080fe2000000001d */
[-C--:B---3--:R-:W-:Y:S01]  /*0cf0*/  FFMA R30, R30, R6.reuse, R27 ;  /* 0x000000061e1e7223 */ /* 0x088fe2000000001b */
[----:B------:R-:W-:Y:S01]  /*0d00*/  LDS R35, [R23+0xe40] ;  /* 0x000e400017237984 */ /* 0x000fe20000000800 */
[----:B----4-:R-:W-:-:S03]  /*0d10*/  FFMA R34, R34, R6, R33 ;  /* 0x0000000622227223 */ /* 0x010fc60000000021 */
[----:B------:R-:W2:Y:S04]  /*0d20*/  LDS R33, [R23+0xe00] ;  /* 0x000e000017217984 */ /* 0x000ea80000000800 */
[----:B------:R-:W3:Y:S04]  /*0d30*/  LDS R37, [R23+0xe80] ;  /* 0x000e800017257984 */ /* 0x000ee80000000800 */
[----:B------:R-:W4:Y:S04]  /*0d40*/  LDS R29, [R23+0xf00] ;  /* 0x000f0000171d7984 */ /* 0x000f280000000800 */
[----:B------:R-:W5:Y:S01]  /*0d50*/  LDS R27, [R23+0xf40] ;  /* 0x000f4000171b7984 */ /* 0x000f620000000800 */
[----:B0-----:R-:W-:-:S03]  /*0d60*/  FFMA R32, R32, R6, R31 ;  /* 0x0000000620207223 */ /* 0x001fc6000000001f */
[----:B------:R-:W0:Y:S01]  /*0d70*/  LDS R31, [R23+0xec0] ;  /* 0x000ec000171f7984 */ /* 0x000e220000000800 */
[-C--:B-1----:R-:W-:Y:S01]  /*0d80*/  FFMA R10, R10, R6.reuse, R11 ;  /* 0x000000060a0a7223 */ /* 0x082fe2000000000b */
[----:B------:R-:W-:Y:S02]  /*0d90*/  FFMA R6, R4, R6, R5 ;  /* 0x0000000604067223 */ /* 0x000fe40000000005 */
[----:B------:R-:W1:Y:S04]  /*0da0*/  LDS R5, [R23+0xf80] ;  /* 0x000f800017057984 */ /* 0x000e680000000800 */
[----:B------:R-:W1:Y:S01]  /*0db0*/  LDS R4, [R23+0xfc0] ;  /* 0x000fc00017047984 */ /* 0x000e620000000800 */
[-C--:B--2---:R-:W-:Y:S01]  /*0dc0*/  FFMA R33, R33, R7.reuse, R8 ;  /* 0x0000000721217223 */ /* 0x084fe20000000008 */
[----:B------:R-:W-:-:S02]  /*0dd0*/  FFMA R35, R35, R7, R10 ;  /* 0x0000000723237223 */ /* 0x000fc4000000000a */
[----:B------:R-:W-:Y:S01]  /*0de0*/  LDS.128 R8, [R22+0x20] ;  /* 0x0000200016087984 */ /* 0x000fe20000000c00 */
[----:B---3--:R-:W-:-:S03]  /*0df0*/  FFMA R37, R37, R7, R26 ;  /* 0x0000000725257223 */ /* 0x008fc6000000001a */
[----:B------:R-:W2:Y:S01]  /*0e00*/  LDS R26, [R23+0x1180] ;  /* 0x00118000171a7984 */ /* 0x000ea20000000800 */
[----:B----4-:R-:W-:-:S03]  /*0e10*/  FFMA R29, R29, R7, R30 ;  /* 0x000000071d1d7223 */ /* 0x010fc6000000001e */
[----:B------:R-:W3:Y:S01]  /*0e20*/  LDS R30, [R23+0x1080] ;  /* 0x00108000171e7984 */ /* 0x000ee20000000800 */
[----:B-----5:R-:W-:-:S03]  /*0e30*/  FFMA R27, R27, R7, R32 ;  /* 0x000000071b1b7223 */ /* 0x020fc60000000020 */
[----:B------:R-:W4:Y:S01]  /*0e40*/  LDS R32, [R23+0x1040] ;  /* 0x0010400017207984 */ /* 0x000f220000000800 */
[----:B0-----:R-:W-:-:S03]  /*0e50*/  FFMA R31, R31, R7, R28 ;  /* 0x000000071f1f7223 */ /* 0x001fc6000000001c */
[----:B------:R-:W0:Y:S01]  /*0e60*/  LDS R28, [R23+0x10c0] ;  /* 0x0010c000171c7984 */ /* 0x000e220000000800 */
[----:B-1----:R-:W-:-:S03]  /*0e70*/  FFMA R5, R5, R7, R34 ;  /* 0x0000000705057223 */ /* 0x002fc60000000022 */
[----:B------:R-:W1:Y:S01]  /*0e80*/  LDS R34, [R23+0x1000] ;  /* 0x0010000017227984 */ /* 0x000e620000000800 */
[----:B------:R-:W-:-:S03]  /*0e90*/  FFMA R7, R4, R7, R6 ;  /* 0x0000000704077223 */ /* 0x000fc60000000006 */
[----:B------:R-:W5:Y:S04]  /*0ea0*/  LDS R6, [R23+0x1100] ;  /* 0x0011000017067984 */ /* 0x000f680000000800 */
[----:B------:R-:W5:Y:S01]  /*0eb0*/  LDS R4, [R23+0x1140] ;  /* 0x0011400017047984 */ /* 0x000f620000000800 */
[----:B--2---:R-:W-:-:S03]  /*0ec0*/  FFMA R26, R8, R26, R5 ;  /* 0x0000001a081a7223 */ /* 0x004fc60000000005 */
[----:B------:R-:W2:Y:S01]  /*0ed0*/  LDS R5, [R23+0x1340] ;  /* 0x0013400017057984 */ /* 0x000ea20000000800 */
[----:B---3--:R-:W-:-:S03]  /*0ee0*/  FFMA R30, R8, R30, R37 ;  /* 0x0000001e081e7223 */ /* 0x008fc60000000025 */
[----:B------:R-:W3:Y:S01]  /*0ef0*/  LDS R37, [R23+0x1200] ;  /* 0x0012000017257984 */ /* 0x000ee20000000800 */
[----:B----4-:R-:W-:-:S03]  /*0f00*/  FFMA R32, R8, R32, R35 ;  /* 0x0000002008207223 */ /* 0x010fc60000000023 */
[----:B------:R-:W4:Y:S01]  /*0f10*/  LDS R35, [R23+0x1240] ;  /* 0x0012400017237984 */ /* 0x000f220000000800 */
[----:B0-----:R-:W-:-:S03]  /*0f20*/  FFMA R28, R8, R28, R31 ;  /* 0x0000001c081c7223 */ /* 0x001fc6000000001f */
[----:B------:R-:W0:Y:S01]  /*0f30*/  LDS R31, [R23+0x13c0] ;  /* 0x0013c000171f7984 */ /* 0x000e220000000800 */
[----:B-1----:R-:W-:-:S03]  /*0f40*/  FFMA R34, R8, R34, R33 ;  /* 0x0000002208227223 */ /* 0x002fc60000000021 */
[----:B------:R-:W1:Y:S01]  /*0f50*/  LDS R33, [R23+0x1380] ;  /* 0x0013800017217984 */ /* 0x000e620000000800 */
[----:B-----5:R-:W-:-:S03]  /*0f60*/  FFMA R6, R8, R6, R29 ;  /* 0x0000000608067223 */ /* 0x020fc6000000001d */
[----:B------:R-:W5:Y:S01]  /*0f70*/  LDS R29, [R23+0x1280] ;  /* 0x00128000171d7984 */ /* 0x000f620000000800 */
[C---:B------:R-:W-:Y:S01]  /*0f80*/  FFMA R4, R8.reuse, R4, R27 ;  /* 0x0000000408047223 */ /* 0x040fe2000000001b */
[----:B------:R-:W-:Y:S02]  /*0f90*/  FFMA R8, R8, R36, R7 ;  /* 0x0000002408087223 */ /* 0x000fe40000000007 */
[----:B------:R-:W5:Y:S04]  /*0fa0*/  LDS R27, [R23+0x12c0] ;  /* 0x0012c000171b7984 */ /* 0x000f680000000800 */
[----:B------:R-:W5:Y:S01]  /*0fb0*/  LDS R7, [R23+0x1300] ;  /* 0x0013000017077984 */ /* 0x000f620000000800 */
[-C--:B--2---:R-:W-:Y:S01]  /*0fc0*/  FFMA R5, R5, R9.reuse, R4 ;  /* 0x0000000905057223 */ /* 0x084fe20000000004 */
[----:B---3--:R-:W-:-:S02]  /*0fd0*/  FFMA R37, R37, R9, R34 ;  /* 0x0000000925257223 */ /* 0x008fc40000000022 */
[----:B------:R-:W2:Y:S01]  /*0fe0*/  LDS R4, [R23+0x1440] ;  /* 0x0014400017047984 */ /* 0x000ea20000000800 */
[----:B----4-:R-:W-:-:S03]  /*0ff0*/  FFMA R35, R35, R9, R32 ;  /* 0x0000000923237223 */ /* 0x010fc60000000020 */
[----:B------:R-:W3:Y:S01]  /*1000*/  LDS R32, [R23+0x1400] ;  /* 0x0014000017207984 */ /* 0x000ee20000000800 */
[----:B0-----:R-:W-:-:S03]  /*1010*/  FFMA R31, R31, R9, R8 ;  /* 0x000000091f1f7223 */ /* 0x001fc60000000008 */
[----:B------:R-:W0:Y:S04]  /*1020*/  LDS R8, [R23+0x1580] ;  /* 0x0015800017087984 */ /* 0x000e280000000800 */
[----:B------:R-:W-:Y:S04]  /*1030*/  LDS R34, [R23+0x15c0] ;  /* 0x0015c00017227984 */ /* 0x000fe80000000800 */
[----:B------:R-:W-:Y:S01]  /*1040*/  LDS R36, [R23+0x19c0] ;  /* 0x0019c00017247984 */ /* 0x000fe20000000800 */
[----:B-1----:R-:W-:-:S03]  /*1050*/  FFMA R33, R33, R9, R26 ;  /* 0x0000000921217223 */ /* 0x002fc6000000001a */
[----:B------:R-:W1:Y:S01]  /*1060*/  LDS R26, [R23+0x1540] ;  /* 0x00154000171a7984 */ /* 0x000e620000000800 */
[----:B-----5:R-:W-:-:S03]  /*1070*/  FFMA R29, R29, R9, R30 ;  /* 0x000000091d1d7223 */ /* 0x020fc6000000001e */
[----:B------:R-:W4:Y:S01]  /*1080*/  LDS R30, [R23+0x1500] ;  /* 0x00150000171e7984 */ /* 0x000f220000000800 */
[----:B------:R-:W-:-:S03]  /*1090*/  FFMA R27, R27, R9, R28 ;  /* 0x000000091b1b7223 */ /* 0x000fc6000000001c */
[----:B------:R-:W5:Y:S01]  /*10a0*/  LDS R28, [R23+0x14c0] ;  /* 0x0014c000171c7984 */ /* 0x000f620000000800 */
[----:B------:R-:W-:-:S03]  /*10b0*/  FFMA R7, R7, R9, R6 ;  /* 0x0000000907077223 */ /* 0x000fc60000000006 */
[----:B------:R-:W5:Y:S01]  /*10c0*/  LDS R6, [R23+0x1480] ;  /* 0x0014800017067984 */ /* 0x000f620000000800 */
[----:B--2---:R-:W-:-:S03]  /*10d0*/  FFMA R4, R4, R10, R35 ;  /* 0x0000000a04047223 */ /* 0x004fc60000000023 */
[----:B------:R-:W2:Y:S01]  /*10e0*/  LDS R9, [R23+0x16c0] ;  /* 0x0016c00017097984 */ /* 0x000ea20000000800 */
[----:B---3--:R-:W-:-:S03]  /*10f0*/  FFMA R32, R32, R10, R37 ;  /* 0x0000000a20207223 */ /* 0x008fc60000000025 */
[----:B------:R-:W3:Y:S01]  /*1100*/  LDS R35, [R23+0x17c0] ;  /* 0x0017c00017237984 */ /* 0x000ee20000000800 */
[----:B0-----:R-:W-:-:S03]  /*1110*/  FFMA R8, R8, R10, R33 ;  /* 0x0000000a08087223 */ /* 0x001fc60000000021 */
[----:B------:R-:W0:Y:S01]  /*1120*/  LDS R33, [R23+0x1780] ;  /* 0x0017800017217984 */ /* 0x000e220000000800 */
[----:B-1----:R-:W-:-:S03]  /*1130*/  FFMA R26, R26, R10, R5 ;  /* 0x0000000a1a1a7223 */ /* 0x002fc60000000005 */
[----:B------:R-:W1:Y:S01]  /*1140*/  LDS R5, [R23+0x1640] ;  /* 0x0016400017057984 */ /* 0x000e620000000800 */
[----:B----4-:R-:W-:-:S03]  /*1150*/  FFMA R30, R30, R10, R7 ;  /* 0x0000000a1e1e7223 */ /* 0x010fc60000000007 */
[----:B------:R-:W-:Y:S01]  /*1160*/  LDS R7, [R23+0x1680] ;  /* 0x0016800017077984 */ /* 0x000fe20000000800 */
[----:B-----5:R-:W-:-:S03]  /*1170*/  FFMA R28, R28, R10, R27 ;  /* 0x0000000a1c1c7223 */ /* 0x020fc6000000001b */
[----:B------:R-:W4:Y:S01]  /*1180*/  LDS R27, [R23+0x1700] ;  /* 0x00170000171b7984 */ /* 0x000f220000000800 */
[-C--:B------:R-:W-:Y:S01]  /*1190*/  FFMA R6, R6, R10.reuse, R29 ;  /* 0x0000000a06067223 */ /* 0x080fe2000000001d */
[----:B------:R-:W-:Y:S02]  /*11a0*/  FFMA R10, R34, R10, R31 ;  /* 0x0000000a220a7223 */ /* 0x000fe4000000001f */
[----:B------:R-:W5:Y:S04]  /*11b0*/  LDS R29, [R23+0x1600] ;  /* 0x00160000171d7984 */ /* 0x000f680000000800 */
[----:B------:R-:W5:Y:S01]  /*11c0*/  LDS R31, [R23+0x1740] ;  /* 0x00174000171f7984 */ /* 0x000f620000000800 */
[-C--:B--2---:R-:W-:Y:S01]  /*11d0*/  FFMA R9, R9, R11.reuse, R28 ;  /* 0x0000000b09097223 */ /* 0x084fe2000000001c */
[----:B---3--:R-:W-:-:S02]  /*11e0*/  FFMA R35, R35, R11, R10 ;  /* 0x0000000b23237223 */ /* 0x008fc4000000000a */
[----:B------:R-:W-:Y:S01]  /*11f0*/  LDS R34, [R23+0x1840] ;  /* 0x0018400017227984 */ /* 0x000fe20000000800 */
[----:B0-----:R-:W-:-:S03]  /*1200*/  FFMA R33, R33, R11, R8 ;  /* 0x0000000b21217223 */ /* 0x001fc60000000008 */
[----:B------:R-:W-:Y:S04]  /*1210*/  LDS R8, [R23+0x18c0] ;  /* 0x0018c00017087984 */ /* 0x000fe80000000800 */
[----:B------:R-:W-:Y:S04]  /*1220*/  LDS R10, [R23+0x1900] ;  /* 0x00190000170a7984 */ /* 0x000fe80000000800 */
[----:B------:R-:W-:Y:S01]  /*1230*/  LDS R28, [R23+0x1980] ;  /* 0x00198000171c7984 */ /* 0x000fe20000000800 */
[-C--:B-1----:R-:W-:Y:S01]  /*1240*/  FFMA R37, R5, R11.reuse, R4 ;  /* 0x0000000b05257223 */ /* 0x082fe20000000004 */
[----:B----4-:R-:W-:-:S02]  /*1250*/  FFMA R27, R27, R11, R30 ;  /* 0x0000000b1b1b7223 */ /* 0x010fc4000000001e */
[----:B------:R-:W-:Y:S01]  /*1260*/  LDS R30, [R23+0x1800] ;  /* 0x00180000171e7984 */ /* 0x000fe20000000800 */
[-C--:B-----5:R-:W-:Y:S01]  /*1270*/  FFMA R29, R29, R11.reuse, R32 ;  /* 0x0000000b1d1d7223 */ /* 0x0a0fe20000000020 */
[-C--:B------:R-:W-:Y:S02]  /*1280*/  FFMA R32, R7, R11.reuse, R6 ;  /* 0x0000000b07207223 */ /* 0x080fe40000000006 */
[----:B------:R-:W0:Y:S01]  /*1290*/  LDS.128 R4, [R22+0x30] ;  /* 0x0000300016047984 */ /* 0x000e220000000c00 */
[----:B------:R-:W-:-:S03]  /*12a0*/  FFMA R31, R31, R11, R26 ;  /* 0x0000000b1f1f7223 */ /* 0x000fc6000000001a */
[----:B------:R-:W1:Y:S04]  /*12b0*/  LDS R11, [R23+0x1880] ;  /* 0x00188000170b7984 */ /* 0x000e680000000800 */
[----:B------:R-:W2:Y:S01]  /*12c0*/  LDS R26, [R23+0x1940] ;  /* 0x00194000171a7984 */ /* 0x000ea20000000800 */
[C---:B0-----:R-:W-:Y:S01]  /*12d0*/  FFMA R30, R4.reuse, R30, R29 ;  /* 0x0000001e041e7223 */ /* 0x041fe2000000001d */
[C---:B------:R-:W-:Y:S01]  /*12e0*/  FFMA R34, R4.reuse, R34, R37 ;  /* 0x0000002204227223 */ /* 0x040fe20000000025 */
[C---:B------:R-:W-:Y:S01]  /*12f0*/  FFMA R8, R4.reuse, R8, R9 ;  /* 0x0000000804087223 */ /* 0x040fe20000000009 */
[C---:B------:R-:W-:Y:S01]  /*1300*/  FFMA R10, R4.reuse, R10, R27 ;  /* 0x0000000a040a7223 */ /* 0x040fe2000000001b */
[C---:B-1----:R-:W-:Y:S01]  /*1310*/  FFMA R32, R4.reuse, R11, R32 ;  /* 0x0000000b04207223 */ /* 0x042fe20000000020 */
[C---:B------:R-:W-:Y:S01]  /*1320*/  FFMA R28, R4.reuse, R28, R33 ;  /* 0x0000001c041c7223 */ /* 0x040fe20000000021 */
[----:B------:R-:W0:Y:S01]  /*1330*/  LDS R11, [R23+0x1a00] ;  /* 0x001a0000170b7984 */ /* 0x000e220000000800 */
[C---:B--2---:R-:W-:Y:S01]  /*1340*/  FFMA R26, R4.reuse, R26, R31 ;  /* 0x0000001a041a7223 */ /* 0x044fe2000000001f */
[----:B------:R-:W-:-:S02]  /*1350*/  FFMA R4, R4, R36, R35 ;  /* 0x0000002404047223 */ /* 0x000fc40000000023 */
[----:B------:R-:W1:Y:S04]  /*1360*/  LDS R9, [R23+0x1b40] ;  /* 0x001b400017097984 */ /* 0x000e680000000800 */
[----:B------:R-:W2:Y:S04]  /*1370*/  LDS R29, [R23+0x1a80] ;  /* 0x001a8000171d7984 */ /* 0x000ea80000000800 */
[----:B------:R-:W3:Y:S04]  /*1380*/  LDS R35, [R23+0x1ac0] ;  /* 0x001ac00017237984 */ /* 0x000ee80000000800 */
[----:B------:R-:W4:Y:S04]  /*1390*/  LDS R37, [R23+0x1b00] ;  /* 0x001b000017257984 */ /* 0x000f280000000800 */
[----:B------:R-:W5:Y:S04]  /*13a0*/  LDS R33, [R23+0x1b80] ;  /* 0x001b800017217984 */ /* 0x000f680000000800 */
[----:B------:R-:W5:Y:S04]  /*13b0*/  LDS R31, [R23+0x1bc0] ;  /* 0x001bc000171f7984 */ /* 0x000f680000000800 */
[----:B------:R-:W5:Y:S04]  /*13c0*/  LDS R27, [R23+0x1a40] ;  /* 0x001a4000171b7984 */ /* 0x000f680000000800 */
[----:B------:R-:W-:Y:S01]  /*13d0*/  LDS R36, [R23+0x1d00] ;  /* 0x001d000017247984 */ /* 0x000fe20000000800 */
[----:B0-----:R-:W-:-:S03]  /*13e0*/  FFMA R11, R11, R5, R30 ;  /* 0x000000050b0b7223 */ /* 0x001fc6000000001e */
[----:B------:R-:W0:Y:S01]  /*13f0*/  LDS R30, [R23+0x1c00] ;  /* 0x001c0000171e7984 */ /* 0x000e220000000800 */
[----:B-1----:R-:W-:-:S03]  /*1400*/  FFMA R9, R9, R5, R26 ;  /* 0x0000000509097223 */ /* 0x002fc6000000001a */
[----:B------:R-:W1:Y:S01]  /*1410*/  LDS R26, [R23+0x1c40] ;  /* 0x001c4000171a7984 */ /* 0x000e620000000800 */
[----:B--2---:R-:W-:-:S03]  /*1420*/  FFMA R29, R29, R5, R32 ;  /* 0x000000051d1d7223 */ /* 0x004fc60000000020 */
[----:B------:R-:W2:Y:S01]  /*1430*/  LDS R32, [R23+0x1d40] ;  /* 0x001d400017207984 */ /* 0x000ea20000000800 */
[----:B---3--:R-:W-:-:S03]  /*1440*/  FFMA R35, R35, R5, R8 ;  /* 0x0000000523237223 */ /* 0x008fc60000000008 */
[----:B------:R-:W3:Y:S01]  /*1450*/  LDS R8, [R23+0x1cc0] ;  /* 0x001cc00017087984 */ /* 0x000ee20000000800 */
[----:B----4-:R-:W-:-:S03]  /*1460*/  FFMA R37, R37, R5, R10 ;  /* 0x0000000525257223 */ /* 0x010fc6000000000a */
[----:B------:R-:W4:Y:S01]  /*1470*/  LDS R10, [R23+0x1c80] ;  /* 0x001c8000170a7984 */ /* 0x000f220000000800 */
[----:B-----5:R-:W-:-:S03]  /*1480*/  FFMA R33, R33, R5, R28 ;  /* 0x0000000521217223 */ /* 0x020fc6000000001c */
[----:B------:R-:W5:Y:S01]  /*1490*/  LDS R28, [R23+0x1d80] ;  /* 0x001d8000171c7984 */ /* 0x000f620000000800 */
[----:B------:R-:W-:-:S03]  /*14a0*/  FFMA R31, R31, R5, R4 ;  /* 0x000000051f1f7223 */ /* 0x000fc60000000004 */
[----:B------:R-:W5:Y:S01]  /*14b0*/  LDS R4, [R23+0x1dc0] ;  /* 0x001dc00017047984 */ /* 0x000f620000000800 */
[----:B------:R-:W-:-:S03]  /*14c0*/  FFMA R27, R27, R5, R34 ;  /* 0x000000051b1b7223 */ /* 0x000fc60000000022 */
[----:B------:R-:W5:Y:S01]  /*14d0*/  LDS R5, [R23+0x1e40] ;  /* 0x001e400017057984 */ /* 0x000f620000000800 */
        /* <DEDUP_REMOVED lines=14> */
[----:B------:R-:W-:-:S04]  /*15c0*/  UIADD3 UR4, UPT, UPT, UR4, 0x1, URZ ;  /* 0x0000000104047890 */ /* 0x000fc8000fffe0ff */
[----:B------:R-:W-:Y:S01]  /*15d0*/  UISETP.NE.AND UP0, UPT, UR4, URZ, UPT ;  /* 0x000000ff0400728c */ /* 0x000fe2000bf05270 */
[----:B------:R-:W-:Y:S01]  /*15e0*/  FFMA R36, R36, R6, R37 ;  /* 0x0000000624247223 */ /* 0x000fe20000000025 */
[-C--:B------:R-:W-:Y:S01]  /*15f0*/  FFMA R37, R5, R7.reuse, R34 ;  /* 0x0000000705257223 */ /* 0x080fe20000000022 */
[----:B------:R-:W-:Y:S02]  /*1600*/  MOV R5, UR15 ;  /* 0x0000000f00057c02 */ /* 0x000fe40008000f00 */
[----:B------:R-:W-:Y:S01]  /*1610*/  IADD3 R2, PT, PT, R2, 0x10, RZ ;  /* 0x0000001002027810 */ /* 0x000fe20007ffe0ff */
[-C--:B0-----:R-:W-:Y:S01]  /*1620*/  FFMA R26, R11, R7.reuse, R30 ;  /* 0x000000070b1a7223 */ /* 0x081fe2000000001e */
[----:B------:R-:W-:Y:S02]  /*1630*/  MOV R11, UR15 ;  /* 0x0000000f000b7c02 */ /* 0x000fe40008000f00 */
[----:B------:R-:W-:Y:S01]  /*1640*/  LEA R0, R5, R0, 0x4 ;  /* 0x0000000005007211 */ /* 0x000fe200078e20ff */
[----:B-1----:R-:W-:Y:S01]  /*1650*/  FFMA R27, R27, R7, R28 ;  /* 0x000000071b1b7223 */ /* 0x002fe2000000001c */
[----:B------:R-:W-:-:S02]  /*1660*/  LEA R20, R11, R20, 0x4 ;  /* 0x000000140b147211 */ /* 0x000fc400078e20ff */
[----:B------:R-:W-:Y:S01]  /*1670*/  IADD3 R19, PT, PT, R19, 0x10, RZ ;  /* 0x0000001013137810 */ /* 0x000fe20007ffe0ff */
[-C--:B--2---:R-:W-:Y:S01]  /*1680*/  FFMA R28, R9, R7.reuse, R4 ;  /* 0x00000007091c7223 */ /* 0x084fe20000000004 */
[----:B------:R-:W-:Y:S01]  /*1690*/  IADD3 R21, PT, PT, R21, 0x10, RZ ;  /* 0x0000001015157810 */ /* 0x000fe20007ffe0ff */
[-C--:B---3--:R-:W-:Y:S01]  /*16a0*/  FFMA R35, R35, R7.reuse, R10 ;  /* 0x0000000723237223 */ /* 0x088fe2000000000a */
[-C--:B----4-:R-:W-:Y:S01]  /*16b0*/  FFMA R29, R29, R7.reuse, R32 ;  /* 0x000000071d1d7223 */ /* 0x090fe20000000020 */
[-C--:B-----5:R-:W-:Y:S01]  /*16c0*/  FFMA R33, R33, R7.reuse, R8 ;  /* 0x0000000721217223 */ /* 0x0a0fe20000000008 */
[----:B------:R-:W-:Y:S01]  /*16d0*/  FFMA R31, R31, R7, R36 ;  /* 0x000000071f1f7223 */ /* 0x000fe20000000024 */
[----:B------:R-:W-:Y:S06]  /*16e0*/  BAR.SYNC.DEFER_BLOCKING 0x0 ;  /* 0x0000000000007b1d */ /* 0x000fec0000010000 */
[----:B------:R-:W-:Y:S05]  /*16f0*/  BRA.U UP0, `(.L_x_5) ;  /* 0xffffffed00087547 */ /* 0x000fea000b83ffff */
.L_x_4:
[----:B------:R-:W0:Y:S01]  /*1700*/  LDCU.64 UR6, c[0x0][0x398] ;  /* 0x00007300ff0677ac */ /* 0x000e220008000a00 */
[C---:B------:R-:W-:Y:S01]  /*1710*/  IADD3 R2, PT, PT, R3.reuse, 0x10, RZ ;  /* 0x0000001003027810 */ /* 0x040fe20007ffe0ff */
[----:B------:R-:W1:Y:S01]  /*1720*/  LDCU.64 UR4, c[0x0][0x390] ;  /* 0x00007200ff0477ac */ /* 0x000e620008000a00 */
[----:B0-----:R-:W-:Y:S01]  /*1730*/  ISETP.GE.AND P0, PT, R3, UR7, PT ;  /* 0x0000000703007c0c */ /* 0x001fe2000bf06270 */
[C---:B------:R-:W-:Y:S01]  /*1740*/  IMAD R0, R12.reuse, UR7, RZ ;  /* 0x000000070c007c24 */ /* 0x040fe2000f8e02ff */
[----:B------:R-:W-:Y:S02]  /*1750*/  ISETP.GE.AND P3, PT, R13, UR7, PT ;  /* 0x000000070d007c0c */ /* 0x000fe4000bf66270 */
[----:B------:R-:W-:Y:S02]  /*1760*/  ISETP.GE.OR P1, PT, R12, UR6, P0 ;  /* 0x000000060c007c0c */ /* 0x000fe40008726670 */
[----:B------:R-:W-:Y:S02]  /*1770*/  ISETP.GE.AND P0, PT, R2, UR7, PT ;  /* 0x0000000702007c0c */ /* 0x000fe4000bf06270 */
[----:B------:R-:W-:-:S02]  /*1780*/  SHF.R.S32.HI R2, RZ, 0x1f, R0 ;  /* 0x0000001fff027819 */ /* 0x000fc40000011400 */
[----:B------:R-:W-:Y:S02]  /*1790*/  IADD3 R0, P6, PT, R3, R0, RZ ;  /* 0x0000000003007210 */ /* 0x000fe40007fde0ff */
[----:B------:R-:W-:Y:S02]  /*17a0*/  ISETP.GE.AND P2, PT, R14, UR7, PT ;  /* 0x000000070e007c0c */ /* 0x000fe4000bf46270 */
[----:B------:R-:W-:Y:S02]  /*17b0*/  ISETP.GE.AND P5, PT, R15, UR7, PT ;  /* 0x000000070f007c0c */ /* 0x000fe4000bfa6270 */
[----:B------:R-:W-:Y:S01]  /*17c0*/  ISETP.GE.AND P4, PT, R16, UR7, PT ;  /* 0x0000000710007c0c */ /* 0x000fe2000bf86270 */
[----:B------:R-:W0:Y:S01]  /*17d0*/  @!P1 LDC.64 R4, c[0x0][0x390] ;  /* 0x0000e400ff049b82 */ /* 0x000e220000000a00 */
[----:B------:R-:W-:Y:S01]  /*17e0*/  @!P1 IMAD R7, R12, UR7, R3 ;  /* 0x000000070c079c24 */ /* 0x000fe2000f8e0203 */
[----:B------:R-:W-:Y:S02]  /*17f0*/  LEA.HI.X.SX32 R3, R3, R2, 0x1, P6 ;  /* 0x0000000203037211 */ /* 0x000fe400030f0eff */
[----:B-1----:R-:W-:-:S02]  /*1800*/  LEA R2, P6, R0, UR4, 0x2 ;  /* 0x0000000400027c11 */ /* 0x002fc4000f8c10ff */
[----:B------:R-:W-:Y:S02]  /*1810*/  ISETP.GE.OR P3, PT, R12, UR6, P3 ;  /* 0x000000060c007c0c */ /* 0x000fe40009f66670 */
[----:B------:R-:W-:Y:S02]  /*1820*/  LEA.HI.X R3, R0, UR5, R3, 0x2, P6 ;  /* 0x0000000500037c11 */ /* 0x000fe4000b0f1403 */
[----:B------:R-:W-:Y:S02]  /*1830*/  ISETP.GE.AND P6, PT, R18, UR7, PT ;  /* 0x0000000712007c0c */ /* 0x000fe4000bfc6270 */
[C---:B------:R-:W-:Y:S02]  /*1840*/  ISETP.GE.OR P0, PT, R12.reuse, UR6, P0 ;  /* 0x000000060c007c0c */ /* 0x040fe40008706670 */
[C---:B------:R-:W-:Y:S02]  /*1850*/  ISETP.GE.OR P2, PT, R12.reuse, UR6, P2 ;  /* 0x000000060c007c0c */ /* 0x040fe40009746670 */
[----:B------:R-:W-:-:S02]  /*1860*/  ISETP.GE.OR P5, PT, R12, UR6, P5 ;  /* 0x000000060c007c0c */ /* 0x000fc4000afa6670 */
[C---:B------:R-:W-:Y:S02]  /*1870*/  ISETP.GE.OR P4, PT, R12.reuse, UR6, P4 ;  /* 0x000000060c007c0c */ /* 0x040fe4000a786670 */
[----:B------:R-:W-:Y:S01]  /*1880*/  ISETP.GE.OR P6, PT, R12, UR6, P6 ;  /* 0x000000060c007c0c */ /* 0x000fe2000b7c6670 */
[----:B0-----:R-:W-:-:S05]  /*1890*/  @!P1 IMAD.WIDE R4, R7, 0x4, R4 ;  /* 0x0000000407049825 */ /* 0x001fca00078e0204 */
[----:B------:R0:W-:Y:S01]  /*18a0*/  @!P1 STG.E desc[UR8][R4.64], R26 ;  /* 0x0000001a04009986 */ /* 0x0001e2000c101908 */
[----:B------:R-:W-:-:S03]  /*18b0*/  ISETP.GE.AND P1, PT, R17, UR7, PT ;  /* 0x0000000711007c0c */ /* 0x000fc6000bf26270 */
[----:B------:R0:W-:Y:S01]  /*18c0*/  @!P0 STG.E desc[UR8][R2.64+0x40], R37 ;  /* 0x0000402502008986 */ /* 0x0001e2000c101908 */
[----:B------:R-:W-:-:S03]  /*18d0*/  ISETP.GE.OR P1, PT, R12, UR6, P1 ;  /* 0x000000060c007c0c */ /* 0x000fc60008f26670 */
[----:B------:R0:W-:Y:S04]  /*18e0*/  @!P3 STG.E desc[UR8][R2.64+0x80], R35 ;  /* 0x000080230200b986 */ /* 0x0001e8000c101908 */
[----:B------:R0:W-:Y:S04]  /*18f0*/  @!P2 STG.E desc[UR8][R2.64+0xc0], R33 ;  /* 0x0000c0210200a986 */ /* 0x0001e8000c101908 */
[----:B------:R0:W-:Y:S04]  /*1900*/  @!P5 STG.E desc[UR8][R2.64+0x100], R31 ;  /* 0x0001001f0200d986 */ /* 0x0001e8000c101908 */
[----:B------:R0:W-:Y:S04]  /*1910*/  @!P4 STG.E desc[UR8][R2.64+0x140], R29 ;  /* 0x0001401d0200c986 */ /* 0x0001e8000c101908 */
[----:B------:R0:W-:Y:S01]  /*1920*/  @!P1 STG.E desc[UR8][R2.64+0x180], R27 ;  /* 0x0001801b02009986 */ /* 0x0001e2000c101908 */
[----:B------:R-:W-:Y:S05]  /*1930*/  @P6 EXIT ;  /* 0x000000000000694d */ /* 0x000fea0003800000 */
[----:B------:R-:W-:Y:S01]  /*1940*/  STG.E desc[UR8][R2.64+0x1c0], R28 ;  /* 0x0001c01c02007986 */ /* 0x000fe2000c101908 */
[----:B------:R-:W-:Y:S05]  /*1950*/  EXIT ;  /* 0x000000000000794d */ /* 0x000fea0003800000 */
.L_x_6:
        /* <DEDUP_REMOVED lines=10> */
.L_x_13:


//--------------------- .text._Z17gemm_naive_kernelPKfS0_Pfiii --------------------------
	.section	.text._Z17gemm_naive_kernelPKfS0_Pfiii,"ax",@progbits
	.align	128
        .global         _Z17gemm_naive_kernelPKfS0_Pfiii
        .type           _Z17gemm_naive_kernelPKfS0_Pfiii,@function
        .size           _Z17gemm_naive_kernelPKfS0_Pfiii,(.L_x_14 - _Z17gemm_naive_kernelPKfS0_Pfiii)
        .other          _Z17gemm_naive_kernelPKfS0_Pfiii,@"STO_CUDA_ENTRY STV_DEFAULT"
_Z17gemm_naive_kernelPKfS0_Pfiii:
.text._Z17gemm_naive_kernelPKfS0_Pfiii:
[----:B------:R-:W-:Y:S01]  /*0000*/  LDC R1, c[0x0][0x37c] ;  /* 0x0000df00ff017b82 */ /* 0x000fe20000000800 */
[----:B------:R-:W0:Y:S07]  /*0010*/  S2R R7, SR_TID.X ;  /* 0x0000000000077919 */ /* 0x000e2e0000002100 */
[----:B------:R-:W1:Y:S01]  /*0020*/  LDC R5, c[0x0][0x364] ;  /* 0x0000d900ff057b82 */ /* 0x000e620000000800 */
[----:B------:R-:W1:Y:S07]  /*0030*/  S2R R4, SR_TID.Y ;  /* 0x0000000000047919 */ /* 0x000e6e0000002200 */
[----:B------:R-:W0:Y:S08]  /*0040*/  S2UR UR5, SR_CTAID.X ;  /* 0x00000000000579c3 */ /* 0x000e300000002500 */
[----:B------:R-:W0:Y:S08]  /*0050*/  LDC R0, c[0x0][0x360] ;  /* 0x0000d800ff007b82 */ /* 0x000e300000000800 */
[----:B------:R-:W1:Y:S08]  /*0060*/  S2UR UR4, SR_CTAID.Y ;  /* 0x00000000000479c3 */ /* 0x000e700000002600 */
[----:B------:R-:W2:Y:S01]  /*0070*/  LDC.64 R2, c[0x0][0x398] ;  /* 0x0000e600ff027b82 */ /* 0x000ea20000000a00 */
[----:B0-----:R-:W-:-:S02]  /*0080*/  IMAD R0, R0, UR5, R7 ;  /* 0x0000000500007c24 */ /* 0x001fc4000f8e0207 */
[----:B-1----:R-:W-:-:S03]  /*0090*/  IMAD R5, R5, UR4, R4 ;  /* 0x0000000405057c24 */ /* 0x002fc6000f8e0204 */
[----:B--2---:R-:W-:-:S04]  /*00a0*/  ISETP.GE.AND P0, PT, R0, R3, PT ;  /* 0x000000030000720c */ /* 0x004fc80003f06270 */
[----:B------:R-:W-:-:S13]  /*00b0*/  ISETP.GE.OR P0, PT, R5, R2, P0 ;  /* 0x000000020500720c */ /* 0x000fda0000706670 */
[----:B------:R-:W-:Y:S05]  /*00c0*/  @P0 EXIT ;  /* 0x000000000000094d */ /* 0x000fea0003800000 */
[----:B------:R-:W0:Y:S01]  /*00d0*/  LDCU UR6, c[0x0][0x3a0] ;  /* 0x00007400ff0677ac */ /* 0x000e220008000800 */
[----:B------:R-:W-:Y:S01]  /*00e0*/  HFMA2 R2, -RZ, RZ, 0, 0 ;  /* 0x00000000ff027431 */ /* 0x000fe200000001ff */
[----:B------:R-:W1:Y:S01]  /*00f0*/  LDCU.64 UR8, c[0x0][0x358] ;  /* 0x00006b00ff0877ac */ /* 0x000e620008000a00 */
[----:B0-----:R-:W-:-:S09]  /*0100*/  UISETP.GE.AND UP0, UPT, UR6, 0x1, UPT ;  /* 0x000000010600788c */ /* 0x001fd2000bf06270 */
[----:B-1----:R-:W-:Y:S05]  /*0110*/  BRA.U !UP0, `(.L_x_7) ;  /* 0x0000000108f07547 */ /* 0x002fea000b800000 */
[----:B------:R-:W-:Y:S02]  /*0120*/  UISETP.GE.U32.AND UP1, UPT, UR6, 0x4, UPT ;  /* 0x000000040600788c */ /* 0x000fe4000bf26070 */
[----:B------:R-:W-:Y:S01]  /*0130*/  IMAD R4, R5, UR6, RZ ;  /* 0x0000000605047c24 */ /* 0x000fe2000f8e02ff */
[----:B------:R-:W-:Y:S01]  /*0140*/  ULOP3.LUT UR5, UR6, 0x3, URZ, 0xc0, !UPT ;  /* 0x0000000306057892 */ /* 0x000fe2000f8ec0ff */
[----:B------:R-:W-:Y:S01]  /*0150*/  MOV R2, RZ ;  /* 0x000000ff00027202 */ /* 0x000fe20000000f00 */
[----:B------:R-:W-:Y:S02]  /*0160*/  UMOV UR4, URZ ;  /* 0x000000ff00047c82 */ /* 0x000fe40008000000 */
[----:B------:R-:W-:Y:S02]  /*0170*/  UISETP.NE.AND UP0, UPT, UR5, URZ, UPT ;  /* 0x000000ff0500728c */ /* 0x000fe4000bf05270 */
[----:B------:R-:W-:Y:S09]  /*0180*/  BRA.U !UP1, `(.L_x_8) ;  /* 0x0000000109847547 */ /* 0x000ff2000b800000 */
[----:B------:R-:W0:Y:S01]  /*0190*/  LDC.64 R6, c[0x0][0x380] ;  /* 0x0000e000ff067b82 */ /* 0x000e220000000a00 */
[----:B------:R-:W-:Y:S01]  /*01a0*/  ULOP3.LUT UR4, UR6, 0x7ffffffc, URZ, 0xc0, !UPT ;  /* 0x7ffffffc06047892 */ /* 0x000fe2000f8ec0ff */
[----:B------:R-:W-:Y:S02]  /*01b0*/  MOV R2, RZ ;  /* 0x000000ff00027202 */ /* 0x000fe40000000f00 */
[----:B------:R-:W-:Y:S01]  /*01c0*/  MOV R10, R0 ;  /* 0x00000000000a7202 */ /* 0x000fe20000000f00 */
[----:B------:R-:W-:Y:S01]  /*01d0*/  UIADD3 UR6, UPT, UPT, -UR4, URZ, URZ ;  /* 0x000000ff04067290 */ /* 0x000fe2000fffe1ff */
[----:B0-----:R-:W-:-:S03]  /*01e0*/  IMAD.WIDE.U32 R6, R4, 0x4, R6 ;  /* 0x0000000404067825 */ /* 0x001fc600078e0006 */
[----:B------:R-:W-:-:S04]  /*01f0*/  IADD3 R18, P0, PT, R6, 0x8, RZ ;  /* 0x0000000806127810 */ /* 0x000fc80007f1e0ff */
[----:B------:R-:W-:-:S09]  /*0200*/  IADD3.X R19, PT, PT, RZ, R7, RZ, P0, !PT ;  /* 0x00000007ff137210 */ /* 0x000fd200007fe4ff */
.L_x_9:
[----:B------:R-:W0:Y:S01]  /*0210*/  LDC.64 R12, c[0x0][0x388] ;  /* 0x0000e200ff0c7b82 */ /* 0x000e220000000a00 */
[----:B------:R-:W-:Y:S02]  /*0220*/  MOV R6, R18 ;  /* 0x0000001200067202 */ /* 0x000fe40000000f00 */
[----:B------:R-:W-:-:S05]  /*0230*/  MOV R7, R19 ;  /* 0x0000001300077202 */ /* 0x000fca0000000f00 */
[----:B------:R-:W2:Y:S04]  /*0240*/  LDG.E.CONSTANT R11, desc[UR8][R6.64+-0x8] ;  /* 0xfffff808060b7981 */ /* 0x000ea8000c1e9900 */
[----:B------:R-:W3:Y:S04]  /*0250*/  LDG.E.CONSTANT R18, desc[UR8][R6.64+-0x4] ;  /* 0xfffffc0806127981 */ /* 0x000ee8000c1e9900 */
[----:B------:R-:W4:Y:S04]  /*0260*/  LDG.E.CONSTANT R20, desc[UR8][R6.64] ;  /* 0x0000000806147981 */ /* 0x000f28000c1e9900 */
[----:B------:R-:W5:Y:S01]  /*0270*/  LDG.E.CONSTANT R22, desc[UR8][R6.64+0x4] ;  /* 0x0000040806167981 */ /* 0x000f62000c1e9900 */
[----:B0-----:R-:W-:-:S04]  /*0280*/  IMAD.WIDE R12, R10, 0x4, R12 ;  /* 0x000000040a0c7825 */ /* 0x001fc800078e020c */
[C---:B------:R-:W-:Y:S02]  /*0290*/  IMAD.WIDE R14, R3.reuse, 0x4, R12 ;  /* 0x00000004030e7825 */ /* 0x040fe400078e020c */
[----:B------:R-:W2:Y:S02]  /*02a0*/  LDG.E.CONSTANT R12, desc[UR8][R12.64] ;  /* 0x000000080c0c7981 */ /* 0x000ea4000c1e9900 */
[C---:B------:R-:W-:Y:S02]  /*02b0*/  IMAD.WIDE R16, R3.reuse, 0x4, R14 ;  /* 0x0000000403107825 */ /* 0x040fe400078e020e */
[----:B------:R-:W3:Y:S02]  /*02c0*/  LDG.E.CONSTANT R14, desc[UR8][R14.64] ;  /* 0x000000080e0e7981 */ /* 0x000ee4000c1e9900 */
[----:B------:R-:W-:Y:S02]  /*02d0*/  IMAD.WIDE R8, R3, 0x4, R16 ;  /* 0x0000000403087825 */ /* 0x000fe400078e0210 */
[----:B------:R-:W4:Y:S04]  /*02e0*/  LDG.E.CONSTANT R16, desc[UR8][R16.64] ;  /* 0x0000000810107981 */ /* 0x000f28000c1e9900 */
[----:B------:R-:W5:Y:S01]  /*02f0*/  LDG.E.CONSTANT R8, desc[UR8][R8.64] ;  /* 0x0000000808087981 */ /* 0x000f62000c1e9900 */
[----:B------:R-:W-:-:S04]  /*0300*/  UIADD3 UR6, UPT, UPT, UR6, 0x4, URZ ;  /* 0x0000000406067890 */ /* 0x000fc8000fffe0ff */
[----:B------:R-:W-:Y:S01]  /*0310*/  UISETP.NE.AND UP1, UPT, UR6, URZ, UPT ;  /* 0x000000ff0600728c */ /* 0x000fe2000bf25270 */
[----:B------:R-:W-:Y:S01]  /*0320*/  LEA R10, R3, R10, 0x2 ;  /* 0x0000000a030a7211 */ /* 0x000fe200078e10ff */
[----:B--2---:R-:W-:-:S04]  /*0330*/  FFMA R11, R11, R12, R2 ;  /* 0x0000000c0b0b7223 */ /* 0x004fc80000000002 */
[----:B---3--:R-:W-:Y:S01]  /*0340*/  FFMA R11, R18, R14, R11 ;  /* 0x0000000e120b7223 */ /* 0x008fe2000000000b */
[----:B------:R-:W-:-:S03]  /*0350*/  IADD3 R18, P0, PT, R6, 0x10, RZ ;  /* 0x0000001006127810 */ /* 0x000fc60007f1e0ff */
[----:B----4-:R-:W-:Y:S01]  /*0360*/  FFMA R11, R20, R16, R11 ;  /* 0x00000010140b7223 */ /* 0x010fe2000000000b */
[----:B------:R-:W-:-:S03]  /*0370*/  IADD3.X R19, PT, PT, RZ, R7, RZ, P0, !PT ;  /* 0x00000007ff137210 */ /* 0x000fc600007fe4ff */
[----:B-----5:R-:W-:Y:S01]  /*0380*/  FFMA R2, R22, R8, R11 ;  /* 0x0000000816027223 */ /* 0x020fe2000000000b */
[----:B------:R-:W-:Y:S06]  /*0390*/  BRA.U UP1, `(.L_x_9) ;  /* 0xfffffffd019c7547 */ /* 0x000fec000b83ffff */
.L_x_8:
[----:B------:R-:W-:Y:S05]  /*03a0*/  BRA.U !UP0, `(.L_x_7) ;  /* 0x00000001084c7547 */ /* 0x000fea000b800000 */
[----:B------:R-:W0:Y:S01]  /*03b0*/  LDC.64 R8, c[0x0][0x380] ;  /* 0x0000e000ff087b82 */ /* 0x000e220000000a00 */
[----:B------:R-:W-:Y:S01]  /*03c0*/  IADD3 R11, PT, PT, R4, UR4, RZ ;  /* 0x00000004040b7c10 */ /* 0x000fe2000fffe0ff */
[----:B------:R-:W-:Y:S01]  /*03d0*/  IMAD R4, R3, UR4, R0 ;  /* 0x0000000403047c24 */ /* 0x000fe2000f8e0200 */
[----:B------:R-:W-:-:S05]  /*03e0*/  UIADD3 UR5, UPT, UPT, -UR5, URZ, URZ ;  /* 0x000000ff05057290 */ /* 0x000fca000fffe1ff */
[----:B------:R-:W1:Y:S01]  /*03f0*/  LDC.64 R6, c[0x0][0x388] ;  /* 0x0000e200ff067b82 */ /* 0x000e620000000a00 */
[----:B0-----:R-:W-:-:S03]  /*0400*/  IMAD.WIDE.U32 R8, R11, 0x4, R8 ;  /* 0x000000040b087825 */ /* 0x001fc600078e0008 */
[----:B------:R-:W-:Y:S02]  /*0410*/  MOV R10, R8 ;  /* 0x00000008000a7202 */ /* 0x000fe40000000f00 */
[----:B------:R-:W-:-:S07]  /*0420*/  MOV R13, R9 ;  /* 0x00000009000d7202 */ /* 0x000fce0000000f00 */
.L_x_10:
[----:B-1----:R-:W-:Y:S01]  /*0430*/  IMAD.WIDE R8, R4, 0x4, R6 ;  /* 0x0000000404087825 */ /* 0x002fe200078e0206 */
[----:B------:R-:W-:-:S05]  /*0440*/  MOV R11, R13 ;  /* 0x0000000d000b7202 */ /* 0x000fca0000000f00 */
[----:B------:R-:W2:Y:S04]  /*0450*/  LDG.E.CONSTANT R8, desc[UR8][R8.64] ;  /* 0x0000000808087981 */ /* 0x000ea8000c1e9900 */
[----:B------:R0:W2:Y:S01]  /*0460*/  LDG.E.CONSTANT R11, desc[UR8][R10.64] ;  /* 0x000000080a0b7981 */ /* 0x0000a2000c1e9900 */
[----:B------:R-:W-:-:S04]  /*0470*/  UIADD3 UR5, UPT, UPT, UR5, 0x1, URZ ;  /* 0x0000000105057890 */ /* 0x000fc8000fffe0ff */
[----:B------:R-:W-:Y:S01]  /*0480*/  UISETP.NE.AND UP0, UPT, UR5, URZ, UPT ;  /* 0x000000ff0500728c */ /* 0x000fe2000bf05270 */
[----:B------:R-:W-:Y:S02]  /*0490*/  IADD3 R4, PT, PT, R4, R3, RZ ;  /* 0x0000000304047210 */ /* 0x000fe40007ffe0ff */
[----:B0-----:R-:W-:-:S04]  /*04a0*/  IADD3 R10, P0, PT, R10, 0x4, RZ ;  /* 0x000000040a0a7810 */ /* 0x001fc80007f1e0ff */
[----:B------:R-:W-:Y:S01]  /*04b0*/  IADD3.X R13, PT, PT, RZ, R13, RZ, P0, !PT ;  /* 0x0000000dff0d7210 */ /* 0x000fe200007fe4ff */
[----:B--2---:R-:W-:Y:S01]  /*04c0*/  FFMA R2, R11, R8, R2 ;  /* 0x000000080b027223 */ /* 0x004fe20000000002 */
[----:B------:R-:W-:Y:S07]  /*04d0*/  BRA.U UP0, `(.L_x_10) ;  /* 0xfffffffd00d47547 */ /* 0x000fee000b83ffff */
.L_x_7:
[----:B------:R-:W0:Y:S01]  /*04e0*/  LDC.64 R6, c[0x0][0x390] ;  /* 0x0000e400ff067b82 */ /* 0x000e220000000a00 */
[----:B------:R-:W-:-:S04]  /*04f0*/  IMAD R5, R5, R3, R0 ;  /* 0x0000000305057224 */ /* 0x000fc800078e0200 */
[----:B0-----:R-:W-:-:S05]  /*0500*/  IMAD.WIDE R4, R5, 0x4, R6 ;  /* 0x0000000405047825 */ /* 0x001fca00078e0206 */
[----:B------:R-:W-:Y:S01]  /*0510*/  STG.E desc[UR8][R4.64], R2 ;  /* 0x0000000204007986 */ /* 0x000fe2000c101908 */
[----:B------:R-:W-:Y:S05]  /*0520*/  EXIT ;  /* 0x000000000000794d */ /* 0x000fea0003800000 */
.L_x_11:
        /* <DEDUP_REMOVED lines=13> */
.L_x_14:


//--------------------- .nv.shared._Z17gemm_tiled_kernelILi32EEvPKfS1_Pfiii --------------------------
	.section	.nv.shared._Z17gemm_tiled_kernelILi32EEvPKfS1_Pfiii,"aw",@nobits
	.sectionflags	@""
	.align	4
.nv.shared._Z17gemm_tiled_kernelILi32EEvPKfS1_Pfiii:
	.zero		9216


//--------------------- .nv.shared.reserved.0     --------------------------
	.section	.nv.shared.reserved.0,"aw",@nobits
	.weak		__nv_reservedSMEM_offset_0_alias
	.size		__nv_reservedSMEM_offset_0_alias, 0, 64
	.other		__nv_reservedSMEM_offset_0_alias,@"STO_CUDA_RESERVED_SHARED STV_DEFAULT"
__nv_reservedSMEM_offset_0_alias:
	.zero		0
	.zero		64


//--------------------- .nv.shared._Z24gemm_tiled_1x8_kernel_16PKfS0_Pfiii --------------------------
	.section	.nv.shared._Z24gemm_tiled_1x8_kernel_16PKfS0_Pfiii,"aw",@nobits
	.sectionflags	@""
	.align	4
.nv.shared._Z24gemm_tiled_1x8_kernel_16PKfS0_Pfiii:
	.zero		10240


//--------------------- .nv.constant0._Z17gemm_tiled_kernelILi32EEvPKfS1_Pfiii --------------------------
	.section	.nv.constant0._Z17gemm_tiled_kernelILi32EEvPKfS1_Pfiii,"a",@progbits
	.sectionflags	@""
	.align	4
.nv.constant0._Z17gemm_tiled_kernelILi32EEvPKfS1_Pfiii:
	.zero		932


//--------------------- .nv.constant0._Z24gemm_tiled_1x8_kernel_16PKfS0_Pfiii --------------------------
	.section	.nv.constant0._Z24gemm_tiled_1x8_kernel_16PKfS0_Pfiii,"a",@progbits
	.sectionflags	@""
	.align	4
.nv.constant0._Z24gemm_tiled_1x8_kernel_16PKfS0_Pfiii:
	.zero		932


//--------------------- .nv.constant0._Z17gemm_naive_kernelPKfS0_Pfiii --------------------------
	.section	.nv.constant0._Z17gemm_naive_kernelPKfS0_Pfiii,"a",@progbits
	.sectionflags	@""
	.align	4
.nv.constant0._Z17gemm_naive_kernelPKfS0_Pfiii:
	.zero		932


//--------------------- SYMBOLS --------------------------

	.type		.nv.reservedSmem.offset0,@object
	.size		.nv.reservedSmem.offset0,0x4
	.type		.nv.reservedSmem.cap,@object
	.size		.nv.reservedSmem.cap,0x4
